//
// Generated by NVIDIA NVVM Compiler
//
// Compiler Build ID: CL-36424714
// Cuda compilation tools, release 13.0, V13.0.88
// Based on NVVM 20.0.0
//

.version 9.0
.target sm_100
.address_size 64

	// .globl	_Z5provaPbilS_S_
.extern .func  (.param .b32 func_retval0) vprintf
(
	.param .b64 vprintf_param_0,
	.param .b64 vprintf_param_1
)
;
.global .align 1 .b8 $str[58] = {78, 101, 108, 108, 97, 32, 112, 111, 115, 105, 122, 105, 111, 110, 101, 32, 37, 100, 32, 101, 32, 110, 101, 108, 108, 97, 32, 112, 111, 115, 105, 122, 105, 111, 110, 101, 32, 37, 100, 32, 104, 97, 110, 110, 111, 32, 101, 110, 116, 114, 97, 109, 98, 105, 32, 49, 10};
.global .align 1 .b8 $str$1[44] = {81, 117, 105, 110, 100, 105, 32, 116, 101, 111, 114, 105, 99, 97, 109, 101, 110, 116, 101, 32, 110, 111, 110, 32, 99, 105, 32, 115, 111, 110, 111, 32, 115, 111, 108, 117, 122, 105, 111, 110, 105, 10, 10};
.global .align 1 .b8 $str$2[29] = {72, 111, 32, 99, 111, 110, 116, 114, 111, 108, 108, 97, 116, 111, 32, 108, 97, 32, 100, 105, 97, 103, 111, 110, 97, 108, 101, 10};
.global .align 1 .b8 $str$3[47] = {73, 111, 32, 115, 111, 110, 111, 32, 37, 100, 32, 101, 32, 105, 108, 32, 118, 97, 108, 111, 114, 101, 32, 100, 101, 110, 116, 114, 111, 32, 100, 95, 115, 111, 108, 91, 116, 104, 105, 100, 93, 58, 32, 37, 100, 10};
.global .align 1 .b8 $str$4[9] = {67, 105, 97, 111, 32, 37, 100, 10};
.global .align 1 .b8 $str$5[48] = {73, 109, 112, 111, 115, 115, 105, 98, 105, 108, 101, 32, 111, 116, 116, 101, 110, 101, 114, 101, 32, 117, 110, 97, 32, 115, 111, 108, 117, 122, 105, 111, 110, 101, 32, 103, 114, 97, 122, 105, 101, 32, 97, 32, 37, 100, 10};

.visible .entry _Z5provaPbilS_S_(
	.param .u64 .ptr .align 1 _Z5provaPbilS_S__param_0,
	.param .u32 _Z5provaPbilS_S__param_1,
	.param .u64 _Z5provaPbilS_S__param_2,
	.param .u64 .ptr .align 1 _Z5provaPbilS_S__param_3,
	.param .u64 .ptr .align 1 _Z5provaPbilS_S__param_4
)
{
	.reg .pred 	%p<14>;
	.reg .b16 	%rs<15>;
	.reg .b32 	%r<46>;
	.reg .b32 	%f<6>;
	.reg .b64 	%rd<26>;

	ld.param.u64 	%rd12, [_Z5provaPbilS_S__param_0];
	ld.param.u32 	%r15, [_Z5provaPbilS_S__param_1];
	ld.param.u64 	%rd11, [_Z5provaPbilS_S__param_2];
	ld.param.u64 	%rd13, [_Z5provaPbilS_S__param_3];
	ld.param.u64 	%rd14, [_Z5provaPbilS_S__param_4];
	cvta.to.global.u64 	%rd1, %rd14;
	cvta.to.global.u64 	%rd2, %rd13;
	cvta.to.global.u64 	%rd3, %rd12;
	mov.u32 	%r16, %ctaid.x;
	mov.u32 	%r17, %ntid.x;
	mul.lo.s32 	%r1, %r16, %r17;
	mov.u32 	%r18, %nctaid.x;
	mul.lo.s32 	%r19, %r17, %r18;
	cvt.u64.u32 	%rd4, %r19;
	and.b64  	%rd15, %rd11, -4294967296;
	setp.ne.s64 	%p1, %rd15, 0;
	@%p1 bra 	$L__BB0_2;
	cvt.u32.u64 	%r20, %rd4;
	cvt.u32.u64 	%r21, %rd11;
	div.u32 	%r22, %r21, %r20;
	cvt.u64.u32 	%rd25, %r22;
	bra.uni 	$L__BB0_3;
$L__BB0_2:
	div.s64 	%rd25, %rd11, %rd4;
$L__BB0_3:
	cvt.rn.f32.s64 	%f2, %rd25;
	add.f32 	%f1, %f2, 0f3F800000;
	setp.leu.f32 	%p2, %f1, 0f00000000;
	@%p2 bra 	$L__BB0_19;
	shr.u32 	%r24, %r15, 31;
	add.s32 	%r25, %r15, %r24;
	shr.s32 	%r2, %r25, 1;
	neg.s32 	%r3, %r2;
	mul.lo.s32 	%r4, %r15, %r15;
	mov.u32 	%r26, %tid.x;
	add.s32 	%r5, %r1, %r26;
	mov.b32 	%r44, 0;
$L__BB0_5:
	cvt.u32.u64 	%r27, %rd4;
	mad.lo.s32 	%r28, %r44, %r27, %r5;
	cvt.s64.s32 	%rd8, %r28;
	setp.le.s64 	%p3, %rd11, %rd8;
	@%p3 bra 	$L__BB0_16;
	add.s64 	%rd9, %rd3, %rd8;
	ld.global.u8 	%rs3, [%rd9];
	setp.eq.s16 	%p4, %rs3, 0;
	@%p4 bra 	$L__BB0_13;
	cvt.u32.u64 	%r29, %rd8;
	setp.lt.s32 	%p5, %r15, 1;
	div.s32 	%r30, %r29, %r15;
	mul.lo.s32 	%r31, %r30, %r15;
	sub.s32 	%r32, %r29, %r31;
	setp.lt.s32 	%p6, %r32, %r2;
	selp.b32 	%r33, %r2, %r3, %p6;
	add.s32 	%r34, %r32, %r33;
	cvt.rn.f32.s32 	%f3, %r30;
	cvt.rzi.s32.f32 	%r7, %f3;
	mul.lo.s32 	%r45, %r34, %r15;
	@%p5 bra 	$L__BB0_13;
	mul.lo.s32 	%r9, %r7, %r15;
	add.s32 	%r10, %r45, %r15;
$L__BB0_9:
	cvt.s64.s32 	%rd16, %r45;
	add.s64 	%rd17, %rd3, %rd16;
	ld.global.u8 	%rs4, [%rd17];
	setp.eq.s16 	%p7, %rs4, 0;
	@%p7 bra 	$L__BB0_12;
	rem.s32 	%r12, %r45, %r15;
	setp.eq.s32 	%p8, %r12, %r7;
	@%p8 bra 	$L__BB0_12;
	add.s32 	%r35, %r12, %r9;
	cvt.s64.s32 	%rd18, %r35;
	add.s64 	%rd19, %rd2, %rd18;
	mov.b16 	%rs5, 1;
	st.global.u8 	[%rd19], %rs5;
$L__BB0_12:
	add.s32 	%r45, %r45, 1;
	setp.lt.s32 	%p9, %r45, %r10;
	@%p9 bra 	$L__BB0_9;
$L__BB0_13:
	add.s64 	%rd10, %rd2, %rd8;
	ld.global.u8 	%rs7, [%rd10];
	setp.eq.s16 	%p10, %rs7, 0;
	mov.b16 	%rs14, 0;
	@%p10 bra 	$L__BB0_15;
	add.s64 	%rd20, %rd1, %rd8;
	mov.b16 	%rs8, 1;
	st.global.u8 	[%rd20], %rs8;
	ld.global.u8 	%rs14, [%rd10];
$L__BB0_15:
	st.global.u8 	[%rd9], %rs14;
$L__BB0_16:
	cvt.u32.u64 	%r36, %rd8;
	bar.sync 	0;
	setp.ge.s32 	%p11, %r36, %r4;
	@%p11 bra 	$L__BB0_18;
	div.s32 	%r38, %r36, %r15;
	mul.lo.s32 	%r39, %r38, %r15;
	sub.s32 	%r40, %r36, %r39;
	cvt.rn.f32.s32 	%f4, %r38;
	cvt.rzi.s32.f32 	%r41, %f4;
	mad.lo.s32 	%r42, %r41, %r15, %r40;
	cvt.s64.s32 	%rd21, %r42;
	add.s64 	%rd22, %rd1, %rd21;
	ld.global.u8 	%rs9, [%rd22];
	mad.lo.s32 	%r43, %r40, %r15, %r41;
	cvt.s64.s32 	%rd23, %r43;
	add.s64 	%rd24, %rd1, %rd23;
	ld.global.u8 	%rs10, [%rd24];
	or.b16  	%rs11, %rs10, %rs9;
	and.b16  	%rs12, %rs11, 255;
	setp.ne.s16 	%p12, %rs12, 0;
	selp.u16 	%rs13, 1, 0, %p12;
	st.global.u8 	[%rd22], %rs13;
$L__BB0_18:
	add.s32 	%r44, %r44, 1;
	cvt.rn.f32.u32 	%f5, %r44;
	setp.gt.f32 	%p13, %f1, %f5;
	@%p13 bra 	$L__BB0_5;
$L__BB0_19:
	bar.sync 	0;
	ret;

}
	// .globl	_Z14checkDiagonalePbi
.visible .entry _Z14checkDiagonalePbi(
	.param .u64 .ptr .align 1 _Z14checkDiagonalePbi_param_0,
	.param .u32 _Z14checkDiagonalePbi_param_1
)
{
	.local .align 8 .b8 	__local_depot1[8];
	.reg .b64 	%SP;
	.reg .b64 	%SPL;
	.reg .pred 	%p<7>;
	.reg .b16 	%rs<3>;
	.reg .b32 	%r<22>;
	.reg .b64 	%rd<15>;

	mov.u64 	%SPL, __local_depot1;
	cvta.local.u64 	%SP, %SPL;
	ld.param.u64 	%rd2, [_Z14checkDiagonalePbi_param_0];
	ld.param.u32 	%r5, [_Z14checkDiagonalePbi_param_1];
	mov.u32 	%r6, %ctaid.x;
	mov.u32 	%r7, %ntid.x;
	mov.u32 	%r8, %tid.x;
	mad.lo.s32 	%r9, %r6, %r7, %r8;
	add.s32 	%r2, %r5, 1;
	rem.s32 	%r10, %r9, %r2;
	setp.ne.s32 	%p1, %r10, 0;
	mul.lo.s32 	%r11, %r5, %r5;
	setp.ge.s32 	%p2, %r9, %r11;
	or.pred  	%p3, %p1, %p2;
	@%p3 bra 	$L__BB1_4;
	cvta.to.global.u64 	%rd3, %rd2;
	shr.u32 	%r12, %r5, 31;
	add.s32 	%r13, %r5, %r12;
	shr.s32 	%r14, %r13, 1;
	mul.lo.s32 	%r3, %r2, %r14;
	cvt.s64.s32 	%rd4, %r9;
	add.s64 	%rd1, %rd3, %rd4;
	ld.global.u8 	%rs1, [%rd1];
	setp.ne.s16 	%p4, %rs1, 1;
	@%p4 bra 	$L__BB1_4;
	cvt.s64.s32 	%rd5, %r3;
	add.s64 	%rd6, %rd1, %rd5;
	ld.global.u8 	%rs2, [%rd6];
	setp.ne.s16 	%p5, %rs2, 1;
	@%p5 bra 	$L__BB1_4;
	add.s32 	%r15, %r3, %r9;
	add.u64 	%rd7, %SP, 0;
	add.u64 	%rd8, %SPL, 0;
	st.local.v2.u32 	[%rd8], {%r9, %r15};
	mov.u64 	%rd9, $str;
	cvta.global.u64 	%rd10, %rd9;
	{ // callseq 0, 0
	.param .b64 param0;
	st.param.b64 	[param0], %rd10;
	.param .b64 param1;
	st.param.b64 	[param1], %rd7;
	.param .b32 retval0;
	call.uni (retval0), 
	vprintf, 
	(
	param0, 
	param1
	);
	ld.param.b32 	%r16, [retval0];
	} // callseq 0
	mov.u64 	%rd11, $str$1;
	cvta.global.u64 	%rd12, %rd11;
	{ // callseq 1, 0
	.param .b64 param0;
	st.param.b64 	[param0], %rd12;
	.param .b64 param1;
	st.param.b64 	[param1], 0;
	.param .b32 retval0;
	call.uni (retval0), 
	vprintf, 
	(
	param0, 
	param1
	);
	ld.param.b32 	%r18, [retval0];
	} // callseq 1
$L__BB1_4:
	setp.ne.s32 	%p6, %r9, 0;
	@%p6 bra 	$L__BB1_6;
	mov.u64 	%rd13, $str$2;
	cvta.global.u64 	%rd14, %rd13;
	{ // callseq 2, 0
	.param .b64 param0;
	st.param.b64 	[param0], %rd14;
	.param .b64 param1;
	st.param.b64 	[param1], 0;
	.param .b32 retval0;
	call.uni (retval0), 
	vprintf, 
	(
	param0, 
	param1
	);
	ld.param.b32 	%r20, [retval0];
	} // callseq 2
$L__BB1_6:
	bar.sync 	0;
	ret;

}
	// .globl	_Z10daVisitarePbS_iiPi
.visible .entry _Z10daVisitarePbS_iiPi(
	.param .u64 .ptr .align 1 _Z10daVisitarePbS_iiPi_param_0,
	.param .u64 .ptr .align 1 _Z10daVisitarePbS_iiPi_param_1,
	.param .u32 _Z10daVisitarePbS_iiPi_param_2,
	.param .u32 _Z10daVisitarePbS_iiPi_param_3,
	.param .u64 .ptr .align 1 _Z10daVisitarePbS_iiPi_param_4
)
{
	.reg .pred 	%p<5>;
	.reg .b16 	%rs<3>;
	.reg .b32 	%r<19>;
	.reg .b32 	%f<4>;
	.reg .b64 	%rd<13>;

	ld.param.u64 	%rd4, [_Z10daVisitarePbS_iiPi_param_0];
	ld.param.u64 	%rd5, [_Z10daVisitarePbS_iiPi_param_1];
	ld.param.u32 	%r8, [_Z10daVisitarePbS_iiPi_param_2];
	ld.param.u32 	%r9, [_Z10daVisitarePbS_iiPi_param_3];
	ld.param.u64 	%rd6, [_Z10daVisitarePbS_iiPi_param_4];
	mov.u32 	%r10, %ctaid.x;
	mov.u32 	%r11, %ntid.x;
	mul.lo.s32 	%r1, %r10, %r11;
	mov.u32 	%r12, %nctaid.x;
	mul.lo.s32 	%r2, %r11, %r12;
	div.u32 	%r13, %r8, %r2;
	cvt.rn.f32.u32 	%f2, %r13;
	add.f32 	%f1, %f2, 0f3F800000;
	setp.leu.f32 	%p1, %f1, 0f00000000;
	@%p1 bra 	$L__BB2_6;
	mul.lo.s32 	%r3, %r9, %r8;
	mov.u32 	%r15, %tid.x;
	add.s32 	%r4, %r1, %r15;
	cvta.to.global.u64 	%rd1, %rd4;
	cvta.to.global.u64 	%rd2, %rd5;
	cvta.to.global.u64 	%rd3, %rd6;
	mov.b32 	%r18, 0;
$L__BB2_2:
	mad.lo.s32 	%r6, %r18, %r2, %r4;
	setp.ge.s32 	%p2, %r6, %r8;
	@%p2 bra 	$L__BB2_5;
	add.s32 	%r16, %r6, %r3;
	cvt.s64.s32 	%rd7, %r16;
	add.s64 	%rd8, %rd1, %rd7;
	ld.global.u8 	%rs1, [%rd8];
	setp.eq.s16 	%p3, %rs1, 0;
	@%p3 bra 	$L__BB2_5;
	cvt.s64.s32 	%rd9, %r6;
	add.s64 	%rd10, %rd2, %rd9;
	mov.b16 	%rs2, 1;
	st.global.u8 	[%rd10], %rs2;
	mul.wide.s32 	%rd11, %r6, 4;
	add.s64 	%rd12, %rd3, %rd11;
	mov.b32 	%r17, 1;
	st.global.u32 	[%rd12], %r17;
$L__BB2_5:
	add.s32 	%r18, %r18, 1;
	cvt.rn.f32.u32 	%f3, %r18;
	setp.gt.f32 	%p4, %f1, %f3;
	@%p4 bra 	$L__BB2_2;
$L__BB2_6:
	bar.sync 	0;
	ret;

}
	// .globl	_Z11completaSolPii
.visible .entry _Z11completaSolPii(
	.param .u64 .ptr .align 1 _Z11completaSolPii_param_0,
	.param .u32 _Z11completaSolPii_param_1
)
{
	.reg .pred 	%p<11>;
	.reg .b32 	%r<28>;
	.reg .b32 	%f<4>;
	.reg .b64 	%rd<7>;

	ld.param.u64 	%rd4, [_Z11completaSolPii_param_0];
	ld.param.u32 	%r10, [_Z11completaSolPii_param_1];
	mov.u32 	%r11, %ctaid.x;
	mov.u32 	%r12, %ntid.x;
	mul.lo.s32 	%r1, %r11, %r12;
	shr.u32 	%r13, %r10, 31;
	add.s32 	%r14, %r10, %r13;
	shr.s32 	%r2, %r14, 1;
	mov.u32 	%r15, %nctaid.x;
	mul.lo.s32 	%r3, %r12, %r15;
	div.u32 	%r16, %r2, %r3;
	cvt.rn.f32.u32 	%f2, %r16;
	add.f32 	%f1, %f2, 0f3F800000;
	setp.leu.f32 	%p1, %f1, 0f00000000;
	@%p1 bra 	$L__BB3_15;
	mov.u32 	%r18, %tid.x;
	add.s32 	%r4, %r1, %r18;
	cvta.to.global.u64 	%rd1, %rd4;
	mov.b32 	%r26, 0;
	mul.wide.s32 	%rd6, %r2, 4;
$L__BB3_2:
	mad.lo.s32 	%r6, %r26, %r3, %r4;
	setp.ge.s32 	%p2, %r6, %r2;
	@%p2 bra 	$L__BB3_14;
	mul.wide.s32 	%rd5, %r6, 4;
	add.s64 	%rd2, %rd1, %rd5;
	ld.global.u32 	%r27, [%rd2];
	setp.ne.s32 	%p3, %r27, 0;
	add.s64 	%rd3, %rd2, %rd6;
	@%p3 bra 	$L__BB3_8;
	ld.global.u32 	%r20, [%rd3];
	mov.b32 	%r27, 0;
	setp.eq.s32 	%p4, %r20, -1;
	@%p4 bra 	$L__BB3_7;
	setp.ne.s32 	%p5, %r20, 1;
	@%p5 bra 	$L__BB3_8;
	mov.b32 	%r27, -1;
	st.global.u32 	[%rd2], %r27;
	bra.uni 	$L__BB3_8;
$L__BB3_7:
	mov.b32 	%r27, 1;
	st.global.u32 	[%rd2], %r27;
$L__BB3_8:
	setp.eq.s32 	%p6, %r27, 0;
	@%p6 bra 	$L__BB3_14;
	ld.global.u32 	%r23, [%rd3];
	setp.ne.s32 	%p7, %r23, 0;
	@%p7 bra 	$L__BB3_14;
	setp.eq.s32 	%p8, %r27, -1;
	@%p8 bra 	$L__BB3_13;
	setp.ne.s32 	%p9, %r27, 1;
	@%p9 bra 	$L__BB3_14;
	mov.b32 	%r25, -1;
	st.global.u32 	[%rd3], %r25;
	bra.uni 	$L__BB3_14;
$L__BB3_13:
	mov.b32 	%r24, 1;
	st.global.u32 	[%rd3], %r24;
$L__BB3_14:
	add.s32 	%r26, %r26, 1;
	cvt.rn.f32.u32 	%f3, %r26;
	setp.gt.f32 	%p10, %f1, %f3;
	@%p10 bra 	$L__BB3_2;
$L__BB3_15:
	bar.sync 	0;
	ret;

}
	// .globl	_Z9workVisitPbPiS_iiS0_
.visible .entry _Z9workVisitPbPiS_iiS0_(
	.param .u64 .ptr .align 1 _Z9workVisitPbPiS_iiS0__param_0,
	.param .u64 .ptr .align 1 _Z9workVisitPbPiS_iiS0__param_1,
	.param .u64 .ptr .align 1 _Z9workVisitPbPiS_iiS0__param_2,
	.param .u32 _Z9workVisitPbPiS_iiS0__param_3,
	.param .u32 _Z9workVisitPbPiS_iiS0__param_4,
	.param .u64 .ptr .align 1 _Z9workVisitPbPiS_iiS0__param_5
)
{
	.local .align 8 .b8 	__local_depot4[8];
	.reg .b64 	%SP;
	.reg .b64 	%SPL;
	.reg .pred 	%p<13>;
	.reg .b16 	%rs<5>;
	.reg .b32 	%r<36>;
	.reg .b32 	%f<4>;
	.reg .b64 	%rd<29>;

	mov.u64 	%SPL, __local_depot4;
	cvta.local.u64 	%SP, %SPL;
	ld.param.u64 	%rd8, [_Z9workVisitPbPiS_iiS0__param_1];
	ld.param.u64 	%rd9, [_Z9workVisitPbPiS_iiS0__param_2];
	ld.param.u32 	%r10, [_Z9workVisitPbPiS_iiS0__param_3];
	ld.param.u32 	%r9, [_Z9workVisitPbPiS_iiS0__param_4];
	ld.param.u64 	%rd7, [_Z9workVisitPbPiS_iiS0__param_5];
	cvta.to.global.u64 	%rd1, %rd9;
	cvta.to.global.u64 	%rd2, %rd8;
	add.u64 	%rd10, %SP, 0;
	add.u64 	%rd3, %SPL, 0;
	cvt.s64.s32 	%rd11, %r10;
	mul.wide.s32 	%rd12, %r10, 4;
	add.s64 	%rd13, %rd2, %rd12;
	ld.global.u32 	%r1, [%rd13];
	add.s64 	%rd14, %rd1, %rd11;
	mov.b16 	%rs1, 0;
	st.global.u8 	[%rd14], %rs1;
	mov.u32 	%r11, %ctaid.x;
	mov.u32 	%r12, %ntid.x;
	mov.u32 	%r13, %tid.x;
	mad.lo.s32 	%r2, %r11, %r12, %r13;
	mov.u32 	%r14, %nctaid.x;
	mul.lo.s32 	%r3, %r12, %r14;
	div.u32 	%r15, %r9, %r3;
	cvt.rn.f32.u32 	%f2, %r15;
	add.f32 	%f1, %f2, 0f3F800000;
	setp.leu.f32 	%p1, %f1, 0f00000000;
	@%p1 bra 	$L__BB4_13;
	neg.s32 	%r4, %r1;
	cvta.to.global.u64 	%rd4, %rd7;
	mov.b32 	%r35, 0;
$L__BB4_2:
	mad.lo.s32 	%r6, %r35, %r3, %r2;
	setp.ge.s32 	%p2, %r6, %r9;
	@%p2 bra 	$L__BB4_12;
	cvt.s64.s32 	%rd15, %r6;
	add.s64 	%rd5, %rd1, %rd15;
	ld.global.u8 	%rs2, [%rd5];
	setp.eq.s16 	%p3, %rs2, 0;
	@%p3 bra 	$L__BB4_12;
	setp.ne.s32 	%p4, %r1, -1;
	mul.wide.s32 	%rd16, %r6, 4;
	add.s64 	%rd6, %rd2, %rd16;
	ld.global.u32 	%r7, [%rd6];
	setp.ne.s32 	%p5, %r7, 0;
	or.pred  	%p6, %p5, %p4;
	@%p6 bra 	$L__BB4_6;
	mov.b32 	%r29, 0;
	st.local.v2.u32 	[%rd3], {%r6, %r29};
	mov.u64 	%rd26, $str$3;
	cvta.global.u64 	%rd27, %rd26;
	{ // callseq 7, 0
	.param .b64 param0;
	st.param.b64 	[param0], %rd27;
	.param .b64 param1;
	st.param.b64 	[param1], %rd10;
	.param .b32 retval0;
	call.uni (retval0), 
	vprintf, 
	(
	param0, 
	param1
	);
	ld.param.b32 	%r30, [retval0];
	} // callseq 7
	mov.b16 	%rs4, 1;
	st.global.u8 	[%rd5], %rs4;
	mov.b32 	%r32, 1;
	st.global.u32 	[%rd6], %r32;
	st.local.v2.u32 	[%rd3], {%r6, %r32};
	{ // callseq 8, 0
	.param .b64 param0;
	st.param.b64 	[param0], %rd27;
	.param .b64 param1;
	st.param.b64 	[param1], %rd10;
	.param .b32 retval0;
	call.uni (retval0), 
	vprintf, 
	(
	param0, 
	param1
	);
	ld.param.b32 	%r33, [retval0];
	} // callseq 8
	bra.uni 	$L__BB4_12;
$L__BB4_6:
	setp.ne.s32 	%p7, %r7, 0;
	setp.ne.s32 	%p8, %r1, 1;
	or.pred  	%p9, %p7, %p8;
	@%p9 bra 	$L__BB4_8;
	mov.b32 	%r23, 0;
	st.local.v2.u32 	[%rd3], {%r6, %r23};
	mov.u64 	%rd23, $str$3;
	cvta.global.u64 	%rd24, %rd23;
	{ // callseq 5, 0
	.param .b64 param0;
	st.param.b64 	[param0], %rd24;
	.param .b64 param1;
	st.param.b64 	[param1], %rd10;
	.param .b32 retval0;
	call.uni (retval0), 
	vprintf, 
	(
	param0, 
	param1
	);
	ld.param.b32 	%r24, [retval0];
	} // callseq 5
	mov.b32 	%r26, 1;
	st.global.u32 	[%rd6], %r26;
	st.local.v2.u32 	[%rd3], {%r6, %r26};
	{ // callseq 6, 0
	.param .b64 param0;
	st.param.b64 	[param0], %rd24;
	.param .b64 param1;
	st.param.b64 	[param1], %rd10;
	.param .b32 retval0;
	call.uni (retval0), 
	vprintf, 
	(
	param0, 
	param1
	);
	ld.param.b32 	%r27, [retval0];
	} // callseq 6
	bra.uni 	$L__BB4_12;
$L__BB4_8:
	setp.ne.s32 	%p10, %r7, %r4;
	@%p10 bra 	$L__BB4_10;
	st.local.u32 	[%rd3], %r4;
	mov.u64 	%rd20, $str$4;
	cvta.global.u64 	%rd21, %rd20;
	{ // callseq 4, 0
	.param .b64 param0;
	st.param.b64 	[param0], %rd21;
	.param .b64 param1;
	st.param.b64 	[param1], %rd10;
	.param .b32 retval0;
	call.uni (retval0), 
	vprintf, 
	(
	param0, 
	param1
	);
	ld.param.b32 	%r21, [retval0];
	} // callseq 4
	mov.b16 	%rs3, 1;
	st.global.u8 	[%rd5], %rs3;
	bra.uni 	$L__BB4_12;
$L__BB4_10:
	and.b32  	%r17, %r7, %r1;
	setp.ne.s32 	%p11, %r17, -1;
	@%p11 bra 	$L__BB4_12;
	st.local.u32 	[%rd3], %r2;
	mov.u64 	%rd17, $str$5;
	cvta.global.u64 	%rd18, %rd17;
	{ // callseq 3, 0
	.param .b64 param0;
	st.param.b64 	[param0], %rd18;
	.param .b64 param1;
	st.param.b64 	[param1], %rd10;
	.param .b32 retval0;
	call.uni (retval0), 
	vprintf, 
	(
	param0, 
	param1
	);
	ld.param.b32 	%r18, [retval0];
	} // callseq 3
	atom.global.add.u32 	%r20, [%rd4], 1;
$L__BB4_12:
	bar.sync 	0;
	add.s32 	%r35, %r35, 1;
	cvt.rn.f32.u32 	%f3, %r35;
	setp.gt.f32 	%p12, %f1, %f3;
	@%p12 bra 	$L__BB4_2;
$L__BB4_13:
	bar.sync 	0;
	ret;

}


// ===== COMPILED SASS (sm_100) =====

	.target	sm_100

	.elftype	@"ET_EXEC"


//--------------------- .note.nv.tkinfo           --------------------------
	.section	.note.nv.tkinfo,"",@"SHT_NOTE"
	.sectionflags	@"SHF_NOTE_NV_TKINFO"
	.tkinfo
        /*0018*/ 	.word	0x00000002
        /*0030*/ 	.string	""
        /*0030*/ 	.string	"ptxas"
        /*0030*/ 	.string	"Cuda compilation tools, release 13.0, V13.0.88"
        /*0030*/ 	.string	"Build cuda_13.0.r13.0/compiler.36424714_0"
        /*0030*/ 	.string	"-arch sm_100 -m 64 "



//--------------------- .note.nv.cuinfo           --------------------------
	.section	.note.nv.cuinfo,"",@"SHT_NOTE"
	.sectionflags	@"SHF_NOTE_NV_CUINFO"
        /*0018*/ 	.short	0x0002
        /*001a*/ 	.short	0x0064
        /*001c*/ 	.short	0x0082
	.zero		2


//--------------------- .nv.info                  --------------------------
	.section	.nv.info,"",@"SHT_CUDA_INFO"
	.align	4


	//----- nvinfo : EIATTR_REGCOUNT
	.align		4
        /*0000*/ 	.byte	0x04, 0x2f
        /*0002*/ 	.short	(.L_7 - .L_6)
	.align		4
.L_6:
        /*0004*/ 	.word	index@(_Z5provaPbilS_S_)
        /*0008*/ 	.word	0x00000018


	//----- nvinfo : EIATTR_FRAME_SIZE
	.align		4
.L_7:
        /*000c*/ 	.byte	0x04, 0x11
        /*000e*/ 	.short	(.L_9 - .L_8)
	.align		4
.L_8:
        /*0010*/ 	.word	index@($__internal_0_$__cuda_sm20_div_s64)
        /*0014*/ 	.word	0x00000000


	//----- nvinfo : EIATTR_FRAME_SIZE
	.align		4
.L_9:
        /*0018*/ 	.byte	0x04, 0x11
        /*001a*/ 	.short	(.L_11 - .L_10)
	.align		4
.L_10:
        /*001c*/ 	.word	index@(_Z5provaPbilS_S_)
        /*0020*/ 	.word	0x00000000


	//----- nvinfo : EIATTR_REGCOUNT
	.align		4
.L_11:
        /*0024*/ 	.byte	0x04, 0x2f
        /*0026*/ 	.short	(.L_13 - .L_12)
	.align		4
.L_12:
        /*0028*/ 	.word	index@(_Z14checkDiagonalePbi)
        /*002c*/ 	.word	0x00000018


	//----- nvinfo : EIATTR_FRAME_SIZE
	.align		4
.L_13:
        /*0030*/ 	.byte	0x04, 0x11
        /*0032*/ 	.short	(.L_15 - .L_14)
	.align		4
.L_14:
        /*0034*/ 	.word	index@(_Z14checkDiagonalePbi)
        /*0038*/ 	.word	0x00000008


	//----- nvinfo : EIATTR_REGCOUNT
	.align		4
.L_15:
        /*003c*/ 	.byte	0x04, 0x2f
        /*003e*/ 	.short	(.L_17 - .L_16)
	.align		4
.L_16:
        /*0040*/ 	.word	index@(_Z10daVisitarePbS_iiPi)
        /*0044*/ 	.word	0x00000012


	//----- nvinfo : EIATTR_FRAME_SIZE
	.align		4
.L_17:
        /*0048*/ 	.byte	0x04, 0x11
        /*004a*/ 	.short	(.L_19 - .L_18)
	.align		4
.L_18:
        /*004c*/ 	.word	index@(_Z10daVisitarePbS_iiPi)
        /*0050*/ 	.word	0x00000000


	//----- nvinfo : EIATTR_REGCOUNT
	.align		4
.L_19:
        /*0054*/ 	.byte	0x04, 0x2f
        /*0056*/ 	.short	(.L_21 - .L_20)
	.align		4
.L_20:
        /*0058*/ 	.word	index@(_Z11completaSolPii)
        /*005c*/ 	.word	0x00000010


	//----- nvinfo : EIATTR_FRAME_SIZE
	.align		4
.L_21:
        /*0060*/ 	.byte	0x04, 0x11
        /*0062*/ 	.short	(.L_23 - .L_22)
	.align		4
.L_22:
        /*0064*/ 	.word	index@(_Z11completaSolPii)
        /*0068*/ 	.word	0x00000000


	//----- nvinfo : EIATTR_REGCOUNT
	.align		4
.L_23:
        /*006c*/ 	.byte	0x04, 0x2f
        /*006e*/ 	.short	(.L_25 - .L_24)
	.align		4
.L_24:
        /*0070*/ 	.word	index@(_Z9workVisitPbPiS_iiS0_)
        /*0074*/ 	.word	0x0000001e


	//----- nvinfo : EIATTR_FRAME_SIZE
	.align		4
.L_25:
        /*0078*/ 	.byte	0x04, 0x11
        /*007a*/ 	.short	(.L_27 - .L_26)
	.align		4
.L_26:
        /*007c*/ 	.word	index@(_Z9workVisitPbPiS_iiS0_)
        /*0080*/ 	.word	0x00000008


	//----- nvinfo : EIATTR_MIN_STACK_SIZE
	.align		4
.L_27:
        /*0084*/ 	.byte	0x04, 0x12
        /*0086*/ 	.short	(.L_29 - .L_28)
	.align		4
.L_28:
        /*0088*/ 	.word	index@(_Z9workVisitPbPiS_iiS0_)
        /*008c*/ 	.word	0x00000008


	//----- nvinfo : EIATTR_MIN_STACK_SIZE
	.align		4
.L_29:
        /*0090*/ 	.byte	0x04, 0x12
        /*0092*/ 	.short	(.L_31 - .L_30)
	.align		4
.L_30:
        /*0094*/ 	.word	index@(_Z11completaSolPii)
        /*0098*/ 	.word	0x00000000


	//----- nvinfo : EIATTR_MIN_STACK_SIZE
	.align		4
.L_31:
        /*009c*/ 	.byte	0x04, 0x12
        /*009e*/ 	.short	(.L_33 - .L_32)
	.align		4
.L_32:
        /*00a0*/ 	.word	index@(_Z10daVisitarePbS_iiPi)
        /*00a4*/ 	.word	0x00000000


	//----- nvinfo : EIATTR_MIN_STACK_SIZE
	.align		4
.L_33:
        /*00a8*/ 	.byte	0x04, 0x12
        /*00aa*/ 	.short	(.L_35 - .L_34)
	.align		4
.L_34:
        /*00ac*/ 	.word	index@(_Z14checkDiagonalePbi)
        /*00b0*/ 	.word	0x00000008


	//----- nvinfo : EIATTR_MIN_STACK_SIZE
	.align		4
.L_35:
        /*00b4*/ 	.byte	0x04, 0x12
        /*00b6*/ 	.short	(.L_37 - .L_36)
	.align		4
.L_36:
        /*00b8*/ 	.word	index@(_Z5provaPbilS_S_)
        /*00bc*/ 	.word	0x00000000
.L_37:


//--------------------- .nv.compat                --------------------------
	.section	.nv.compat,"",@"SHT_CUDA_COMPAT_INFO"
	.align	4
        /*0000*/ 	.byte	0x02, 0x09, 0x00, 0x00, 0x02, 0x02, 0x01, 0x00, 0x02, 0x05, 0x05, 0x00, 0x03, 0x07, 0x01, 0x01
        /*0010*/ 	.byte	0x02, 0x03, 0x00, 0x00, 0x02, 0x06, 0x01, 0x00, 0x04, 0x0b, 0x08, 0x00, 0x01, 0x00, 0x00, 0x00
        /*0020*/ 	.byte	0x00, 0x00, 0x00, 0x00


//--------------------- .nv.info._Z9workVisitPbPiS_iiS0_ --------------------------
	.section	.nv.info._Z9workVisitPbPiS_iiS0_,"",@"SHT_CUDA_INFO"
	.sectionflags	@""
	.align	4


	//----- nvinfo : EIATTR_CUDA_API_VERSION
	.align		4
        /*0000*/ 	.byte	0x04, 0x37
        /*0002*/ 	.short	(.L_39 - .L_38)
.L_38:
        /*0004*/ 	.word	0x00000082


	//----- nvinfo : EIATTR_KPARAM_INFO
	.align		4
.L_39:
        /*0008*/ 	.byte	0x04, 0x17
        /*000a*/ 	.short	(.L_41 - .L_40)
.L_40:
        /*000c*/ 	.word	0x00000000
        /*0010*/ 	.short	0x0005
        /*0012*/ 	.short	0x0020
        /*0014*/ 	.byte	0x00, 0xf5, 0x21, 0x00


	//----- nvinfo : EIATTR_KPARAM_INFO
	.align		4
.L_41:
        /*0018*/ 	.byte	0x04, 0x17
        /*001a*/ 	.short	(.L_43 - .L_42)
.L_42:
        /*001c*/ 	.word	0x00000000
        /*0020*/ 	.short	0x0004
        /*0022*/ 	.short	0x001c
        /*0024*/ 	.byte	0x00, 0xf0, 0x11, 0x00


	//----- nvinfo : EIATTR_KPARAM_INFO
	.align		4
.L_43:
        /*0028*/ 	.byte	0x04, 0x17
        /*002a*/ 	.short	(.L_45 - .L_44)
.L_44:
        /*002c*/ 	.word	0x00000000
        /*0030*/ 	.short	0x0003
        /*0032*/ 	.short	0x0018
        /*0034*/ 	.byte	0x00, 0xf0, 0x11, 0x00


	//----- nvinfo : EIATTR_KPARAM_INFO
	.align		4
.L_45:
        /*0038*/ 	.byte	0x04, 0x17
        /*003a*/ 	.short	(.L_47 - .L_46)
.L_46:
        /*003c*/ 	.word	0x00000000
        /*0040*/ 	.short	0x0002
        /*0042*/ 	.short	0x0010
        /*0044*/ 	.byte	0x00, 0xf5, 0x21, 0x00


	//----- nvinfo : EIATTR_KPARAM_INFO
	.align		4
.L_47:
        /*0048*/ 	.byte	0x04, 0x17
        /*004a*/ 	.short	(.L_49 - .L_48)
.L_48:
        /*004c*/ 	.word	0x00000000
        /*0050*/ 	.short	0x0001
        /*0052*/ 	.short	0x0008
        /*0054*/ 	.byte	0x00, 0xf5, 0x21, 0x00


	//----- nvinfo : EIATTR_KPARAM_INFO
	.align		4
.L_49:
        /*0058*/ 	.byte	0x04, 0x17
        /*005a*/ 	.short	(.L_51 - .L_50)
.L_50:
        /*005c*/ 	.word	0x00000000
        /*0060*/ 	.short	0x0000
        /*0062*/ 	.short	0x0000
        /*0064*/ 	.byte	0x00, 0xf5, 0x21, 0x00


	//----- nvinfo : EIATTR_SPARSE_MMA_MASK
	.align		4
.L_51:
        /*0068*/ 	.byte	0x03, 0x50
        /*006a*/ 	.short	0x0000


	//----- nvinfo : EIATTR_MAXREG_COUNT
	.align		4
        /*006c*/ 	.byte	0x03, 0x1b
        /*006e*/ 	.short	0x00ff


	//----- nvinfo : EIATTR_NUM_BARRIERS
	.align		4
        /*0070*/ 	.byte	0x02, 0x4c
        /*0072*/ 	.byte	0x01
	.zero		1


	//----- nvinfo : EIATTR_EXTERNS
	.align		4
        /*0074*/ 	.byte	0x04, 0x0f
        /*0076*/ 	.short	(.L_53 - .L_52)


	//   ....[0]....
	.align		4
.L_52:
        /*0078*/ 	.word	index@(vprintf)


	//----- nvinfo : EIATTR_MERCURY_ISA_VERSION
	.align		4
.L_53:
        /*007c*/ 	.byte	0x03, 0x5f
        /*007e*/ 	.short	0x0101


	//----- nvinfo : EIATTR_INT_WARP_WIDE_INSTR_OFFSETS
	.align		4
        /*0080*/ 	.byte	0x04, 0x31
        /*0082*/ 	.short	(.L_55 - .L_54)


	//   ....[0]....
.L_54:
        /*0084*/ 	.word	0x00000940


	//----- nvinfo : EIATTR_VRC_CTA_INIT_COUNT
	.align		4
.L_55:
        /*0088*/ 	.byte	0x02, 0x4a
	.zero		1
	.zero		1


	//----- nvinfo : EIATTR_SYSCALL_OFFSETS
	.align		4
        /*008c*/ 	.byte	0x04, 0x46
        /*008e*/ 	.short	(.L_57 - .L_56)


	//   ....[0]....
.L_56:
        /*0090*/ 	.word	0x00000460


	//   ....[1]....
        /*0094*/ 	.word	0x00000560


	//   ....[2]....
        /*0098*/ 	.word	0x00000650


	//   ....[3]....
        /*009c*/ 	.word	0x00000720


	//   ....[4]....
        /*00a0*/ 	.word	0x00000810


	//   ....[5]....
        /*00a4*/ 	.word	0x00000910


	//----- nvinfo : EIATTR_EXIT_INSTR_OFFSETS
	.align		4
.L_57:
        /*00a8*/ 	.byte	0x04, 0x1c
        /*00aa*/ 	.short	(.L_59 - .L_58)


	//   ....[0]....
.L_58:
        /*00ac*/ 	.word	0x00000a00


	//----- nvinfo : EIATTR_CRS_STACK_SIZE
	.align		4
.L_59:
        /*00b0*/ 	.byte	0x04, 0x1e
        /*00b2*/ 	.short	(.L_61 - .L_60)
.L_60:
        /*00b4*/ 	.word	0x00000000


	//----- nvinfo : EIATTR_CBANK_PARAM_SIZE
	.align		4
.L_61:
        /*00b8*/ 	.byte	0x03, 0x19
        /*00ba*/ 	.short	0x0028


	//----- nvinfo : EIATTR_PARAM_CBANK
	.align		4
        /*00bc*/ 	.byte	0x04, 0x0a
        /*00be*/ 	.short	(.L_63 - .L_62)
	.align		4
.L_62:
        /*00c0*/ 	.word	index@(.nv.constant0._Z9workVisitPbPiS_iiS0_)
        /*00c4*/ 	.short	0x0380
        /*00c6*/ 	.short	0x0028


	//----- nvinfo : EIATTR_SW_WAR
	.align		4
.L_63:
        /*00c8*/ 	.byte	0x04, 0x36
        /*00ca*/ 	.short	(.L_65 - .L_64)
.L_64:
        /*00cc*/ 	.word	0x00000008
.L_65:


//--------------------- .nv.info._Z11completaSolPii --------------------------
	.section	.nv.info._Z11completaSolPii,"",@"SHT_CUDA_INFO"
	.sectionflags	@""
	.align	4


	//----- nvinfo : EIATTR_CUDA_API_VERSION
	.align		4
        /*0000*/ 	.byte	0x04, 0x37
        /*0002*/ 	.short	(.L_67 - .L_66)
.L_66:
        /*0004*/ 	.word	0x00000082


	//----- nvinfo : EIATTR_KPARAM_INFO
	.align		4
.L_67:
        /*0008*/ 	.byte	0x04, 0x17
        /*000a*/ 	.short	(.L_69 - .L_68)
.L_68:
        /*000c*/ 	.word	0x00000000
        /*0010*/ 	.short	0x0001
        /*0012*/ 	.short	0x0008
        /*0014*/ 	.byte	0x00, 0xf0, 0x11, 0x00


	//----- nvinfo : EIATTR_KPARAM_INFO
	.align		4
.L_69:
        /*0018*/ 	.byte	0x04, 0x17
        /*001a*/ 	.short	(.L_71 - .L_70)
.L_70:
        /*001c*/ 	.word	0x00000000
        /*0020*/ 	.short	0x0000
        /*0022*/ 	.short	0x0000
        /*0024*/ 	.byte	0x00, 0xf5, 0x21, 0x00


	//----- nvinfo : EIATTR_SPARSE_MMA_MASK
	.align		4
.L_71:
        /*0028*/ 	.byte	0x03, 0x50
        /*002a*/ 	.short	0x0000


	//----- nvinfo : EIATTR_MAXREG_COUNT
	.align		4
        /*002c*/ 	.byte	0x03, 0x1b
        /*002e*/ 	.short	0x00ff


	//----- nvinfo : EIATTR_NUM_BARRIERS
	.align		4
        /*0030*/ 	.byte	0x02, 0x4c
        /*0032*/ 	.byte	0x01
	.zero		1


	//----- nvinfo : EIATTR_MERCURY_ISA_VERSION
	.align		4
        /*0034*/ 	.byte	0x03, 0x5f
        /*0036*/ 	.short	0x0101


	//----- nvinfo : EIATTR_VRC_CTA_INIT_COUNT
	.align		4
        /*0038*/ 	.byte	0x02, 0x4a
	.zero		1
	.zero		1


	//----- nvinfo : EIATTR_EXIT_INSTR_OFFSETS
	.align		4
        /*003c*/ 	.byte	0x04, 0x1c
        /*003e*/ 	.short	(.L_73 - .L_72)


	//   ....[0]....
.L_72:
        /*0040*/ 	.word	0x00000500


	//----- nvinfo : EIATTR_CRS_STACK_SIZE
	.align		4
.L_73:
        /*0044*/ 	.byte	0x04, 0x1e
        /*0046*/ 	.short	(.L_75 - .L_74)
.L_74:
        /*0048*/ 	.word	0x00000000


	//----- nvinfo : EIATTR_CBANK_PARAM_SIZE
	.align		4
.L_75:
        /*004c*/ 	.byte	0x03, 0x19
        /*004e*/ 	.short	0x000c


	//----- nvinfo : EIATTR_PARAM_CBANK
	.align		4
        /*0050*/ 	.byte	0x04, 0x0a
        /*0052*/ 	.short	(.L_77 - .L_76)
	.align		4
.L_76:
        /*0054*/ 	.word	index@(.nv.constant0._Z11completaSolPii)
        /*0058*/ 	.short	0x0380
        /*005a*/ 	.short	0x000c


	//----- nvinfo : EIATTR_SW_WAR
	.align		4
.L_77:
        /*005c*/ 	.byte	0x04, 0x36
        /*005e*/ 	.short	(.L_79 - .L_78)
.L_78:
        /*0060*/ 	.word	0x00000008
.L_79:


//--------------------- .nv.info._Z10daVisitarePbS_iiPi --------------------------
	.section	.nv.info._Z10daVisitarePbS_iiPi,"",@"SHT_CUDA_INFO"
	.sectionflags	@""
	.align	4


	//----- nvinfo : EIATTR_CUDA_API_VERSION
	.align		4
        /*0000*/ 	.byte	0x04, 0x37
        /*0002*/ 	.short	(.L_81 - .L_80)
.L_80:
        /*0004*/ 	.word	0x00000082


	//----- nvinfo : EIATTR_KPARAM_INFO
	.align		4
.L_81:
        /*0008*/ 	.byte	0x04, 0x17
        /*000a*/ 	.short	(.L_83 - .L_82)
.L_82:
        /*000c*/ 	.word	0x00000000
        /*0010*/ 	.short	0x0004
        /*0012*/ 	.short	0x0018
        /*0014*/ 	.byte	0x00, 0xf5, 0x21, 0x00


	//----- nvinfo : EIATTR_KPARAM_INFO
	.align		4
.L_83:
        /*0018*/ 	.byte	0x04, 0x17
        /*001a*/ 	.short	(.L_85 - .L_84)
.L_84:
        /*001c*/ 	.word	0x00000000
        /*0020*/ 	.short	0x0003
        /*0022*/ 	.short	0x0014
        /*0024*/ 	.byte	0x00, 0xf0, 0x11, 0x00


	//----- nvinfo : EIATTR_KPARAM_INFO
	.align		4
.L_85:
        /*0028*/ 	.byte	0x04, 0x17
        /*002a*/ 	.short	(.L_87 - .L_86)
.L_86:
        /*002c*/ 	.word	0x00000000
        /*0030*/ 	.short	0x0002
        /*0032*/ 	.short	0x0010
        /*0034*/ 	.byte	0x00, 0xf0, 0x11, 0x00


	//----- nvinfo : EIATTR_KPARAM_INFO
	.align		4
.L_87:
        /*0038*/ 	.byte	0x04, 0x17
        /*003a*/ 	.short	(.L_89 - .L_88)
.L_88:
        /*003c*/ 	.word	0x00000000
        /*0040*/ 	.short	0x0001
        /*0042*/ 	.short	0x0008
        /*0044*/ 	.byte	0x00, 0xf5, 0x21, 0x00


	//----- nvinfo : EIATTR_KPARAM_INFO
	.align		4
.L_89:
        /*0048*/ 	.byte	0x04, 0x17
        /*004a*/ 	.short	(.L_91 - .L_90)
.L_90:
        /*004c*/ 	.word	0x00000000
        /*0050*/ 	.short	0x0000
        /*0052*/ 	.short	0x0000
        /*0054*/ 	.byte	0x00, 0xf5, 0x21, 0x00


	//----- nvinfo : EIATTR_SPARSE_MMA_MASK
	.align		4
.L_91:
        /*0058*/ 	.byte	0x03, 0x50
        /*005a*/ 	.short	0x0000


	//----- nvinfo : EIATTR_MAXREG_COUNT
	.align		4
        /*005c*/ 	.byte	0x03, 0x1b
        /*005e*/ 	.short	0x00ff


	//----- nvinfo : EIATTR_NUM_BARRIERS
	.align		4
        /*0060*/ 	.byte	0x02, 0x4c
        /*0062*/ 	.byte	0x01
	.zero		1


	//----- nvinfo : EIATTR_MERCURY_ISA_VERSION
	.align		4
        /*0064*/ 	.byte	0x03, 0x5f
        /*0066*/ 	.short	0x0101


	//----- nvinfo : EIATTR_VRC_CTA_INIT_COUNT
	.align		4
        /*0068*/ 	.byte	0x02, 0x4a
	.zero		1
	.zero		1


	//----- nvinfo : EIATTR_EXIT_INSTR_OFFSETS
	.align		4
        /*006c*/ 	.byte	0x04, 0x1c
        /*006e*/ 	.short	(.L_93 - .L_92)


	//   ....[0]....
.L_92:
        /*0070*/ 	.word	0x000003d0


	//----- nvinfo : EIATTR_CRS_STACK_SIZE
	.align		4
.L_93:
        /*0074*/ 	.byte	0x04, 0x1e
        /*0076*/ 	.short	(.L_95 - .L_94)
.L_94:
        /*0078*/ 	.word	0x00000000


	//----- nvinfo : EIATTR_CBANK_PARAM_SIZE
	.align		4
.L_95:
        /*007c*/ 	.byte	0x03, 0x19
        /*007e*/ 	.short	0x0020


	//----- nvinfo : EIATTR_PARAM_CBANK
	.align		4
        /*0080*/ 	.byte	0x04, 0x0a
        /*0082*/ 	.short	(.L_97 - .L_96)
	.align		4
.L_96:
        /*0084*/ 	.word	index@(.nv.constant0._Z10daVisitarePbS_iiPi)
        /*0088*/ 	.short	0x0380
        /*008a*/ 	.short	0x0020


	//----- nvinfo : EIATTR_SW_WAR
	.align		4
.L_97:
        /*008c*/ 	.byte	0x04, 0x36
        /*008e*/ 	.short	(.L_99 - .L_98)
.L_98:
        /*0090*/ 	.word	0x00000008
.L_99:


//--------------------- .nv.info._Z14checkDiagonalePbi --------------------------
	.section	.nv.info._Z14checkDiagonalePbi,"",@"SHT_CUDA_INFO"
	.sectionflags	@""
	.align	4


	//----- nvinfo : EIATTR_CUDA_API_VERSION
	.align		4
        /*0000*/ 	.byte	0x04, 0x37
        /*0002*/ 	.short	(.L_101 - .L_100)
.L_100:
        /*0004*/ 	.word	0x00000082


	//----- nvinfo : EIATTR_KPARAM_INFO
	.align		4
.L_101:
        /*0008*/ 	.byte	0x04, 0x17
        /*000a*/ 	.short	(.L_103 - .L_102)
.L_102:
        /*000c*/ 	.word	0x00000000
        /*0010*/ 	.short	0x0001
        /*0012*/ 	.short	0x0008
        /*0014*/ 	.byte	0x00, 0xf0, 0x11, 0x00


	//----- nvinfo : EIATTR_KPARAM_INFO
	.align		4
.L_103:
        /*0018*/ 	.byte	0x04, 0x17
        /*001a*/ 	.short	(.L_105 - .L_104)
.L_104:
        /*001c*/ 	.word	0x00000000
        /*0020*/ 	.short	0x0000
        /*0022*/ 	.short	0x0000
        /*0024*/ 	.byte	0x00, 0xf5, 0x21, 0x00


	//----- nvinfo : EIATTR_SPARSE_MMA_MASK
	.align		4
.L_105:
        /*0028*/ 	.byte	0x03, 0x50
        /*002a*/ 	.short	0x0000


	//----- nvinfo : EIATTR_MAXREG_COUNT
	.align		4
        /*002c*/ 	.byte	0x03, 0x1b
        /*002e*/ 	.short	0x00ff


	//----- nvinfo : EIATTR_NUM_BARRIERS
	.align		4
        /*0030*/ 	.byte	0x02, 0x4c
        /*0032*/ 	.byte	0x01
	.zero		1


	//----- nvinfo : EIATTR_EXTERNS
	.align		4
        /*0034*/ 	.byte	0x04, 0x0f
        /*0036*/ 	.short	(.L_107 - .L_106)


	//   ....[0]....
	.align		4
.L_106:
        /*0038*/ 	.word	index@(vprintf)


	//----- nvinfo : EIATTR_MERCURY_ISA_VERSION
	.align		4
.L_107:
        /*003c*/ 	.byte	0x03, 0x5f
        /*003e*/ 	.short	0x0101


	//----- nvinfo : EIATTR_VRC_CTA_INIT_COUNT
	.align		4
        /*0040*/ 	.byte	0x02, 0x4a
	.zero		1
	.zero		1


	//----- nvinfo : EIATTR_SYSCALL_OFFSETS
	.align		4
        /*0044*/ 	.byte	0x04, 0x46
        /*0046*/ 	.short	(.L_109 - .L_108)


	//   ....[0]....
.L_108:
        /*0048*/ 	.word	0x00000430


	//   ....[1]....
        /*004c*/ 	.word	0x000004a0


	//   ....[2]....
        /*0050*/ 	.word	0x00000550


	//----- nvinfo : EIATTR_EXIT_INSTR_OFFSETS
	.align		4
.L_109:
        /*0054*/ 	.byte	0x04, 0x1c
        /*0056*/ 	.short	(.L_111 - .L_110)


	//   ....[0]....
.L_110:
        /*0058*/ 	.word	0x00000580


	//----- nvinfo : EIATTR_CRS_STACK_SIZE
	.align		4
.L_111:
        /*005c*/ 	.byte	0x04, 0x1e
        /*005e*/ 	.short	(.L_113 - .L_112)
.L_112:
        /*0060*/ 	.word	0x00000000


	//----- nvinfo : EIATTR_CBANK_PARAM_SIZE
	.align		4
.L_113:
        /*0064*/ 	.byte	0x03, 0x19
        /*0066*/ 	.short	0x000c


	//----- nvinfo : EIATTR_PARAM_CBANK
	.align		4
        /*0068*/ 	.byte	0x04, 0x0a
        /*006a*/ 	.short	(.L_115 - .L_114)
	.align		4
.L_114:
        /*006c*/ 	.word	index@(.nv.constant0._Z14checkDiagonalePbi)
        /*0070*/ 	.short	0x0380
        /*0072*/ 	.short	0x000c


	//----- nvinfo : EIATTR_SW_WAR
	.align		4
.L_115:
        /*0074*/ 	.byte	0x04, 0x36
        /*0076*/ 	.short	(.L_117 - .L_116)
.L_116:
        /*0078*/ 	.word	0x00000008
.L_117:


//--------------------- .nv.info._Z5provaPbilS_S_ --------------------------
	.section	.nv.info._Z5provaPbilS_S_,"",@"SHT_CUDA_INFO"
	.sectionflags	@""
	.align	4


	//----- nvinfo : EIATTR_CUDA_API_VERSION
	.align		4
        /*0000*/ 	.byte	0x04, 0x37
        /*0002*/ 	.short	(.L_119 - .L_118)
.L_118:
        /*0004*/ 	.word	0x00000082


	//----- nvinfo : EIATTR_KPARAM_INFO
	.align		4
.L_119:
        /*0008*/ 	.byte	0x04, 0x17
        /*000a*/ 	.short	(.L_121 - .L_120)
.L_120:
        /*000c*/ 	.word	0x00000000
        /*0010*/ 	.short	0x0004
        /*0012*/ 	.short	0x0020
        /*0014*/ 	.byte	0x00, 0xf5, 0x21, 0x00


	//----- nvinfo : EIATTR_KPARAM_INFO
	.align		4
.L_121:
        /*0018*/ 	.byte	0x04, 0x17
        /*001a*/ 	.short	(.L_123 - .L_122)
.L_122:
        /*001c*/ 	.word	0x00000000
        /*0020*/ 	.short	0x0003
        /*0022*/ 	.short	0x0018
        /*0024*/ 	.byte	0x00, 0xf5, 0x21, 0x00


	//----- nvinfo : EIATTR_KPARAM_INFO
	.align		4
.L_123:
        /*0028*/ 	.byte	0x04, 0x17
        /*002a*/ 	.short	(.L_125 - .L_124)
.L_124:
        /*002c*/ 	.word	0x00000000
        /*0030*/ 	.short	0x0002
        /*0032*/ 	.short	0x0010
        /*0034*/ 	.byte	0x00, 0xf0, 0x21, 0x00


	//----- nvinfo : EIATTR_KPARAM_INFO
	.align		4
.L_125:
        /*0038*/ 	.byte	0x04, 0x17
        /*003a*/ 	.short	(.L_127 - .L_126)
.L_126:
        /*003c*/ 	.word	0x00000000
        /*0040*/ 	.short	0x0001
        /*0042*/ 	.short	0x0008
        /*0044*/ 	.byte	0x00, 0xf0, 0x11, 0x00


	//----- nvinfo : EIATTR_KPARAM_INFO
	.align		4
.L_127:
        /*0048*/ 	.byte	0x04, 0x17
        /*004a*/ 	.short	(.L_129 - .L_128)
.L_128:
        /*004c*/ 	.word	0x00000000
        /*0050*/ 	.short	0x0000
        /*0052*/ 	.short	0x0000
        /*0054*/ 	.byte	0x00, 0xf5, 0x21, 0x00


	//----- nvinfo : EIATTR_SPARSE_MMA_MASK
	.align		4
.L_129:
        /*0058*/ 	.byte	0x03, 0x50
        /*005a*/ 	.short	0x0000


	//----- nvinfo : EIATTR_MAXREG_COUNT
	.align		4
        /*005c*/ 	.byte	0x03, 0x1b
        /*005e*/ 	.short	0x00ff


	//----- nvinfo : EIATTR_NUM_BARRIERS
	.align		4
        /*0060*/ 	.byte	0x02, 0x4c
        /*0062*/ 	.byte	0x01
	.zero		1


	//----- nvinfo : EIATTR_MERCURY_ISA_VERSION
	.align		4
        /*0064*/ 	.byte	0x03, 0x5f
        /*0066*/ 	.short	0x0101


	//----- nvinfo : EIATTR_VRC_CTA_INIT_COUNT
	.align		4
        /*0068*/ 	.byte	0x02, 0x4a
	.zero		1
	.zero		1


	//----- nvinfo : EIATTR_EXIT_INSTR_OFFSETS
	.align		4
        /*006c*/ 	.byte	0x04, 0x1c
        /*006e*/ 	.short	(.L_131 - .L_130)


	//   ....[0]....
.L_130:
        /*0070*/ 	.word	0x00000d10


	//----- nvinfo : EIATTR_CRS_STACK_SIZE
	.align		4
.L_131:
        /*0074*/ 	.byte	0x04, 0x1e
        /*0076*/ 	.short	(.L_133 - .L_132)
.L_132:
        /*0078*/ 	.word	0x00000000


	//----- nvinfo : EIATTR_CBANK_PARAM_SIZE
	.align		4
.L_133:
        /*007c*/ 	.byte	0x03, 0x19
        /*007e*/ 	.short	0x0028


	//----- nvinfo : EIATTR_PARAM_CBANK
	.align		4
        /*0080*/ 	.byte	0x04, 0x0a
        /*0082*/ 	.short	(.L_135 - .L_134)
	.align		4
.L_134:
        /*0084*/ 	.word	index@(.nv.constant0._Z5provaPbilS_S_)
        /*0088*/ 	.short	0x0380
        /*008a*/ 	.short	0x0028


	//----- nvinfo : EIATTR_SW_WAR
	.align		4
.L_135:
        /*008c*/ 	.byte	0x04, 0x36
        /*008e*/ 	.short	(.L_137 - .L_136)
.L_136:
        /*0090*/ 	.word	0x00000008
.L_137:


//--------------------- .nv.callgraph             --------------------------
	.section	.nv.callgraph,"",@"SHT_CUDA_CALLGRAPH"
	.align	4
	.sectionentsize	8
	.align		4
        /*0000*/ 	.word	0x00000000
	.align		4
        /*0004*/ 	.word	0xffffffff
	.align		4
        /*0008*/ 	.word	index@(_Z9workVisitPbPiS_iiS0_)
	.align		4
        /*000c*/ 	.word	index@(vprintf)
	.align		4
        /*0010*/ 	.word	index@(_Z14checkDiagonalePbi)
	.align		4
        /*0014*/ 	.word	index@(vprintf)
	.align		4
        /*0018*/ 	.word	0x00000000
	.align		4
        /*001c*/ 	.word	0xfffffffe
	.align		4
        /*0020*/ 	.word	0x00000000
	.align		4
        /*0024*/ 	.word	0xfffffffd
	.align		4
        /*0028*/ 	.word	0x00000000
	.align		4
        /*002c*/ 	.word	0xfffffffc


//--------------------- .nv.constant4             --------------------------
	.section	.nv.constant4,"a",@progbits
	.align	8
	.align		8
.nv.constant4:
        /*0000*/ 	.dword	vprintf
	.align		8
        /*0008*/ 	.dword	$str
	.align		8
        /*0010*/ 	.dword	$str$1
	.align		8
        /*0018*/ 	.dword	$str$2
	.align		8
        /*0020*/ 	.dword	$str$3
	.align		8
        /*0028*/ 	.dword	$str$4
	.align		8
        /*0030*/ 	.dword	$str$5


//--------------------- .text._Z9workVisitPbPiS_iiS0_ --------------------------
	.section	.text._Z9workVisitPbPiS_iiS0_,"ax",@progbits
	.align	128
        .global         _Z9workVisitPbPiS_iiS0_
        .type           _Z9workVisitPbPiS_iiS0_,@function
        .size           _Z9workVisitPbPiS_iiS0_,(.L_x_49 - _Z9workVisitPbPiS_iiS0_)
        .other          _Z9workVisitPbPiS_iiS0_,@"STO_CUDA_ENTRY STV_DEFAULT"
_Z9workVisitPbPiS_iiS0_:
.text._Z9workVisitPbPiS_iiS0_:
[----:B------:R-:W0:Y:S01]  /*0000*/  LDC R1, c[0x0][0x37c] ;  /* 0x0000df00ff017b82 */ /* 0x000e220000000800 */
[----:B------:R-:W1:Y:S07]  /*0010*/  LDCU UR5, c[0x0][0x2fc] ;  /* 0x00005f80ff0577ac */ /* 0x000e6e0008000800 */
[----:B------:R-:W2:Y:S01]  /*0020*/  LDC R22, c[0x0][0x360] ;  /* 0x0000d800ff167b82 */ /* 0x000ea20000000800 */
[----:B0-----:R-:W-:Y:S01]  /*0030*/  VIADD R1, R1, 0xfffffff8 ;  /* 0xfffffff801017836 */ /* 0x001fe20000000000 */
[----:B------:R-:W2:Y:S01]  /*0040*/  LDCU UR4, c[0x0][0x370] ;  /* 0x00006e00ff0477ac */ /* 0x000ea20008000800 */
[----:B------:R-:W0:Y:S05]  /*0050*/  LDCU.64 UR36, c[0x0][0x358] ;  /* 0x00006b00ff2477ac */ /* 0x000e2a0008000a00 */
[----:B------:R-:W3:Y:S08]  /*0060*/  LDC.64 R4, c[0x0][0x388] ;  /* 0x0000e200ff047b82 */ /* 0x000ef00000000a00 */
[----:B------:R-:W3:Y:S01]  /*0070*/  LDC.64 R2, c[0x0][0x398] ;  /* 0x0000e600ff027b82 */ /* 0x000ee20000000a00 */
[----:B--2---:R-:W-:-:S04]  /*0080*/  IMAD R24, R22, UR4, RZ ;  /* 0x0000000416187c24 */ /* 0x004fc8000f8e02ff */
[----:B------:R-:W2:Y:S01]  /*0090*/  I2F.U32.RP R0, R24 ;  /* 0x0000001800007306 */ /* 0x000ea20000209000 */
[----:B---3--:R-:W-:-:S07]  /*00a0*/  IMAD.WIDE R4, R2, 0x4, R4 ;  /* 0x0000000402047825 */ /* 0x008fce00078e0204 */
[----:B--2---:R-:W2:Y:S01]  /*00b0*/  MUFU.RCP R0, R0 ;  /* 0x0000000000007308 */ /* 0x004ea20000001000 */
[----:B------:R-:W-:Y:S01]  /*00c0*/  IMAD.MOV R9, RZ, RZ, -R24 ;  /* 0x000000ffff097224 */ /* 0x000fe200078e0a18 */
[----:B0-----:R0:W5:Y:S01]  /*00d0*/  LDG.E R25, desc[UR36][R4.64] ;  /* 0x0000002404197981 */ /* 0x001162000c1e1900 */
[----:B------:R-:W-:Y:S01]  /*00e0*/  ISETP.NE.U32.AND P2, PT, R24, RZ, PT ;  /* 0x000000ff1800720c */ /* 0x000fe20003f45070 */
[----:B------:R-:W3:Y:S01]  /*00f0*/  S2UR UR6, SR_CTAID.X ;  /* 0x00000000000679c3 */ /* 0x000ee20000002500 */
[----:B------:R-:W4:Y:S01]  /*0100*/  LDCU UR4, c[0x0][0x2f8] ;  /* 0x00005f00ff0477ac */ /* 0x000f220008000800 */
[----:B--2---:R-:W-:-:S04]  /*0110*/  VIADD R6, R0, 0xffffffe ;  /* 0x0ffffffe00067836 */ /* 0x004fc80000000000 */
[----:B------:R2:W0:Y:S02]  /*0120*/  F2I.FTZ.U32.TRUNC.NTZ R7, R6 ;  /* 0x0000000600077305 */ /* 0x000424000021f000 */
[----:B--2---:R-:W-:Y:S02]  /*0130*/  HFMA2 R6, -RZ, RZ, 0, 0 ;  /* 0x00000000ff067431 */ /* 0x004fe400000001ff */
[----:B0-----:R-:W-:Y:S02]  /*0140*/  IMAD R5, R9, R7, RZ ;  /* 0x0000000709057224 */ /* 0x001fe400078e02ff */
[----:B------:R-:W3:Y:S02]  /*0150*/  S2R R9, SR_TID.X ;  /* 0x0000000000097919 */ /* 0x000ee40000002100 */
[----:B------:R-:W-:-:S06]  /*0160*/  IMAD.HI.U32 R4, R7, R5, R6 ;  /* 0x0000000507047227 */ /* 0x000fcc00078e0006 */
[----:B------:R-:W-:-:S04]  /*0170*/  IMAD.HI.U32 R7, R4, R3, RZ ;  /* 0x0000000304077227 */ /* 0x000fc800078e00ff */
[----:B------:R-:W-:-:S04]  /*0180*/  IMAD.MOV R4, RZ, RZ, -R7 ;  /* 0x000000ffff047224 */ /* 0x000fc800078e0a07 */
[----:B------:R-:W-:Y:S02]  /*0190*/  IMAD R3, R24, R4, R3 ;  /* 0x0000000418037224 */ /* 0x000fe400078e0203 */
[----:B------:R-:W0:Y:S03]  /*01a0*/  LDC.64 R4, c[0x0][0x390] ;  /* 0x0000e400ff047b82 */ /* 0x000e260000000a00 */
[----:B------:R-:W-:Y:S01]  /*01b0*/  ISETP.GE.U32.AND P0, PT, R3, R24, PT ;  /* 0x000000180300720c */ /* 0x000fe20003f06070 */
[----:B---3--:R-:W-:-:S12]  /*01c0*/  IMAD R22, R22, UR6, R9 ;  /* 0x0000000616167c24 */ /* 0x008fd8000f8e0209 */
[----:B------:R-:W-:Y:S02]  /*01d0*/  @P0 IMAD.IADD R3, R3, 0x1, -R24 ;  /* 0x0000000103030824 */ /* 0x000fe400078e0a18 */
[----:B------:R-:W-:-:S03]  /*01e0*/  @P0 VIADD R7, R7, 0x1 ;  /* 0x0000000107070836 */ /* 0x000fc60000000000 */
[----:B------:R-:W-:Y:S02]  /*01f0*/  ISETP.GE.U32.AND P1, PT, R3, R24, PT ;  /* 0x000000180300720c */ /* 0x000fe40003f26070 */
[----:B0-----:R-:W-:-:S04]  /*0200*/  IADD3 R4, P3, PT, R2, R4, RZ ;  /* 0x0000000402047210 */ /* 0x001fc80007f7e0ff */
[----:B------:R-:W-:-:S05]  /*0210*/  LEA.HI.X.SX32 R5, R2, R5, 0x1, P3 ;  /* 0x0000000502057211 */ /* 0x000fca00018f0eff */
[----:B------:R0:W-:Y:S02]  /*0220*/  STG.E.U8 desc[UR36][R4.64], RZ ;  /* 0x000000ff04007986 */ /* 0x0001e4000c101124 */
[----:B------:R-:W-:Y:S02]  /*0230*/  @P1 IADD3 R7, PT, PT, R7, 0x1, RZ ;  /* 0x0000000107071810 */ /* 0x000fe40007ffe0ff */
[----:B------:R-:W-:Y:S02]  /*0240*/  @!P2 LOP3.LUT R7, RZ, R24, RZ, 0x33, !PT ;  /* 0x00000018ff07a212 */ /* 0x000fe400078e33ff */
[----:B----4-:R-:W-:Y:S02]  /*0250*/  IADD3 R19, P1, PT, R1, UR4, RZ ;  /* 0x0000000401137c10 */ /* 0x010fe4000ff3e0ff */
[----:B------:R-:W-:-:S03]  /*0260*/  I2FP.F32.U32 R7, R7 ;  /* 0x0000000700077245 */ /* 0x000fc60000201000 */
[----:B-1----:R-:W-:Y:S01]  /*0270*/  IMAD.X R18, RZ, RZ, UR5, P1 ;  /* 0x00000005ff127e24 */ /* 0x002fe200088e06ff */
[----:B------:R-:W-:-:S13]  /*0280*/  FSETP.GT.AND P0, PT, R7, -1, PT ;  /* 0xbf8000000700780b */ /* 0x000fda0003f04000 */
[----:B0-----:R-:W-:Y:S05]  /*0290*/  @!P0 BRA `(.L_x_0) ;  /* 0x0000000400d48947 */ /* 0x001fea0003800000 */
[----:B------:R-:W-:Y:S01]  /*02a0*/  FADD R23, R7, 1 ;  /* 0x3f80000007177421 */ /* 0x000fe20000000000 */
[----:B------:R-:W0:Y:S01]  /*02b0*/  LDCU UR39, c[0x0][0x39c] ;  /* 0x00007380ff2777ac */ /* 0x000e220008000800 */
[----:B------:R-:W1:Y:S01]  /*02c0*/  LDCU.64 UR40, c[0x0][0x390] ;  /* 0x00007200ff2877ac */ /* 0x000e620008000a00 */
[----:B------:R-:W-:-:S05]  /*02d0*/  UMOV UR38, URZ ;  /* 0x000000ff00267c82 */ /* 0x000fca0008000000 */
.L_x_11:
[----:B0-----:R-:W-:-:S05]  /*02e0*/  IMAD R2, R24, UR38, R22 ;  /* 0x0000002618027c24 */ /* 0x001fca000f8e0216 */
[----:B0-----:R-:W-:-:S13]  /*02f0*/  ISETP.GE.AND P0, PT, R2, UR39, PT ;  /* 0x0000002702007c0c */ /* 0x001fda000bf06270 */
[----:B--2---:R-:W-:Y:S05]  /*0300*/  @P0 BRA `(.L_x_1) ;  /* 0x0000000400a00947 */ /* 0x004fea0003800000 */
[----:B-1----:R-:W-:-:S04]  /*0310*/  IADD3 R26, P0, PT, R2, UR40, RZ ;  /* 0x00000028021a7c10 */ /* 0x002fc8000ff1e0ff */
[----:B------:R-:W-:-:S05]  /*0320*/  LEA.HI.X.SX32 R27, R2, UR41, 0x1, P0 ;  /* 0x00000029021b7c11 */ /* 0x000fca00080f0eff */
[----:B------:R-:W2:Y:S02]  /*0330*/  LDG.E.U8 R0, desc[UR36][R26.64] ;  /* 0x000000241a007981 */ /* 0x000ea4000c1e1100 */
[----:B--2---:R-:W-:-:S13]  /*0340*/  ISETP.NE.AND P0, PT, R0, RZ, PT ;  /* 0x000000ff0000720c */ /* 0x004fda0003f05270 */
[----:B------:R-:W-:Y:S05]  /*0350*/  @!P0 BRA `(.L_x_1) ;  /* 0x00000004008c8947 */ /* 0x000fea0003800000 */
[----:B------:R-:W0:Y:S02]  /*0360*/  LDC.64 R16, c[0x0][0x388] ;  /* 0x0000e200ff107b82 */ /* 0x000e240000000a00 */
[----:B0-----:R-:W-:-:S05]  /*0370*/  IMAD.WIDE R16, R2, 0x4, R16 ;  /* 0x0000000402107825 */ /* 0x001fca00078e0210 */
[----:B------:R-:W2:Y:S01]  /*0380*/  LDG.E R0, desc[UR36][R16.64] ;  /* 0x0000002410007981 */ /* 0x000ea2000c1e1900 */
[----:B-----5:R-:W-:-:S04]  /*0390*/  ISETP.NE.AND P0, PT, R25, -0x1, PT ;  /* 0xffffffff1900780c */ /* 0x020fc80003f05270 */
[----:B--2---:R-:W-:-:S13]  /*03a0*/  ISETP.NE.OR P0, PT, R0, RZ, P0 ;  /* 0x000000ff0000720c */ /* 0x004fda0000705670 */
[----:B------:R-:W-:Y:S05]  /*03b0*/  @P0 BRA `(.L_x_2) ;  /* 0x0000000000700947 */ /* 0x000fea0003800000 */
[----:B------:R-:W-:Y:S01]  /*03c0*/  MOV R8, 0x0 ;  /* 0x0000000000087802 */ /* 0x000fe20000000f00 */
[----:B------:R-:W-:Y:S01]  /*03d0*/  IMAD.MOV.U32 R3, RZ, RZ, RZ ;  /* 0x000000ffff037224 */ /* 0x000fe200078e00ff */
[----:B------:R-:W0:Y:S01]  /*03e0*/  LDCU.64 UR4, c[0x4][0x20] ;  /* 0x01000400ff0477ac */ /* 0x000e220008000a00 */
[----:B------:R-:W-:Y:S02]  /*03f0*/  IMAD.MOV.U32 R6, RZ, RZ, R19 ;  /* 0x000000ffff067224 */ /* 0x000fe400078e0013 */
[----:B------:R-:W-:Y:S01]  /*0400*/  IMAD.MOV.U32 R7, RZ, RZ, R18 ;  /* 0x000000ffff077224 */ /* 0x000fe200078e0012 */
[----:B------:R1:W-:Y:S01]  /*0410*/  STL.64 [R1], R2 ;  /* 0x0000000201007387 */ /* 0x0003e20000100a00 */
[----:B------:R-:W2:Y:S01]  /*0420*/  LDC.64 R8, c[0x4][R8] ;  /* 0x0100000008087b82 */ /* 0x000ea20000000a00 */
[----:B0-----:R-:W-:Y:S01]  /*0430*/  IMAD.U32 R4, RZ, RZ, UR4 ;  /* 0x00000004ff047e24 */ /* 0x001fe2000f8e00ff */
[----:B-1----:R-:W-:-:S07]  /*0440*/  MOV R5, UR5 ;  /* 0x0000000500057c02 */ /* 0x002fce0008000f00 */
[----:B------:R-:W-:-:S07]  /*0450*/  LEPC R20, `(.L_x_3) ;  /* 0x000000001014794e */ /* 0x000fce0000000000 */
[----:B--2---:R-:W-:Y:S05]  /*0460*/  CALL.ABS.NOINC R8 ;  /* 0x0000000008007343 */ /* 0x004fea0003c00000 */
.L_x_3:
[----:B------:R-:W-:Y:S01]  /*0470*/  IMAD.MOV.U32 R13, RZ, RZ, 0x1 ;  /* 0x00000001ff0d7424 */ /* 0x000fe200078e00ff */
[----:B------:R-:W-:Y:S01]  /*0480*/  MOV R8, 0x0 ;  /* 0x0000000000087802 */ /* 0x000fe20000000f00 */
[----:B------:R-:W-:Y:S01]  /*0490*/  IMAD.MOV.U32 R11, RZ, RZ, 0x1 ;  /* 0x00000001ff0b7424 */ /* 0x000fe200078e00ff */
[----:B------:R-:W-:Y:S01]  /*04a0*/  MOV R10, R2 ;  /* 0x00000002000a7202 */ /* 0x000fe20000000f00 */
[----:B------:R-:W-:Y:S01]  /*04b0*/  IMAD.MOV.U32 R3, RZ, RZ, 0x1 ;  /* 0x00000001ff037424 */ /* 0x000fe200078e00ff */
[----:B------:R0:W-:Y:S01]  /*04c0*/  STG.E.U8 desc[UR36][R26.64], R13 ;  /* 0x0000000d1a007986 */ /* 0x0001e2000c101124 */
[----:B------:R-:W1:Y:S01]  /*04d0*/  LDCU.64 UR4, c[0x4][0x20] ;  /* 0x01000400ff0477ac */ /* 0x000e620008000a00 */
[----:B------:R-:W2:Y:S01]  /*04e0*/  LDC.64 R8, c[0x4][R8] ;  /* 0x0100000008087b82 */ /* 0x000ea20000000a00 */
[----:B------:R-:W-:Y:S01]  /*04f0*/  IMAD.MOV.U32 R6, RZ, RZ, R19 ;  /* 0x000000ffff067224 */ /* 0x000fe200078e0013 */
[----:B------:R0:W-:Y:S01]  /*0500*/  STL.64 [R1], R10 ;  /* 0x0000000a01007387 */ /* 0x0001e20000100a00 */
[----:B------:R-:W-:-:S03]  /*0510*/  IMAD.MOV.U32 R7, RZ, RZ, R18 ;  /* 0x000000ffff077224 */ /* 0x000fc600078e0012 */
[----:B------:R0:W-:Y:S01]  /*0520*/  STG.E desc[UR36][R16.64], R3 ;  /* 0x0000000310007986 */ /* 0x0001e2000c101924 */
[----:B-1----:R-:W-:Y:S01]  /*0530*/  IMAD.U32 R4, RZ, RZ, UR4 ;  /* 0x00000004ff047e24 */ /* 0x002fe2000f8e00ff */
[----:B0-----:R-:W-:-:S07]  /*0540*/  MOV R5, UR5 ;  /* 0x0000000500057c02 */ /* 0x001fce0008000f00 */
[----:B------:R-:W-:-:S07]  /*0550*/  LEPC R20, `(.L_x_4) ;  /* 0x000000001014794e */ /* 0x000fce0000000000 */
[----:B--2---:R-:W-:Y:S05]  /*0560*/  CALL.ABS.NOINC R8 ;  /* 0x0000000008007343 */ /* 0x004fea0003c00000 */
.L_x_4:
[----:B------:R-:W-:Y:S05]  /*0570*/  BRA `(.L_x_1) ;  /* 0x0000000400047947 */ /* 0x000fea0003800000 */
.L_x_2:
[----:B------:R-:W-:-:S04]  /*0580*/  ISETP.NE.AND P0, PT, R25, 0x1, PT ;  /* 0x000000011900780c */ /* 0x000fc80003f05270 */
[----:B------:R-:W-:-:S13]  /*0590*/  ISETP.NE.OR P0, PT, R0, RZ, P0 ;  /* 0x000000ff0000720c */ /* 0x000fda0000705670 */
[----:B------:R-:W-:Y:S05]  /*05a0*/  @P0 BRA `(.L_x_5) ;  /* 0x0000000000640947 */ /* 0x000fea0003800000 */
[----:B------:R-:W-:Y:S01]  /*05b0*/  IMAD.MOV.U32 R3, RZ, RZ, RZ ;  /* 0x000000ffff037224 */ /* 0x000fe200078e00ff */
[----:B------:R-:W-:Y:S01]  /*05c0*/  MOV R26, 0x0 ;  /* 0x00000000001a7802 */ /* 0x000fe20000000f00 */
[----:B------:R-:W0:Y:S01]  /*05d0*/  LDCU.64 UR4, c[0x4][0x20] ;  /* 0x01000400ff0477ac */ /* 0x000e220008000a00 */
[----:B------:R-:W-:Y:S02]  /*05e0*/  IMAD.MOV.U32 R6, RZ, RZ, R19 ;  /* 0x000000ffff067224 */ /* 0x000fe400078e0013 */
[----:B------:R1:W-:Y:S01]  /*05f0*/  STL.64 [R1], R2 ;  /* 0x0000000201007387 */ /* 0x0003e20000100a00 */
[----:B------:R1:W2:Y:S01]  /*0600*/  LDC.64 R8, c[0x4][R26] ;  /* 0x010000001a087b82 */ /* 0x0002a20000000a00 */
[----:B------:R-:W-:Y:S01]  /*0610*/  IMAD.MOV.U32 R7, RZ, RZ, R18 ;  /* 0x000000ffff077224 */ /* 0x000fe200078e0012 */
[----:B0-----:R-:W-:Y:S01]  /*0620*/  MOV R4, UR4 ;  /* 0x0000000400047c02 */ /* 0x001fe20008000f00 */
[----:B-1----:R-:W-:-:S07]  /*0630*/  IMAD.U32 R5, RZ, RZ, UR5 ;  /* 0x00000005ff057e24 */ /* 0x002fce000f8e00ff */
[----:B------:R-:W-:-:S07]  /*0640*/  LEPC R20, `(.L_x_6) ;  /* 0x000000001014794e */ /* 0x000fce0000000000 */
[----:B--2---:R-:W-:Y:S05]  /*0650*/  CALL.ABS.NOINC R8 ;  /* 0x0000000008007343 */ /* 0x004fea0003c00000 */
.L_x_6:
[----:B------:R-:W-:Y:S01]  /*0660*/  MOV R8, R2 ;  /* 0x0000000200087202 */ /* 0x000fe20000000f00 */
[----:B------:R-:W-:Y:S01]  /*0670*/  IMAD.MOV.U32 R3, RZ, RZ, 0x1 ;  /* 0x00000001ff037424 */ /* 0x000fe200078e00ff */
[----:B------:R-:W0:Y:S01]  /*0680*/  LDC.64 R26, c[0x4][R26] ;  /* 0x010000001a1a7b82 */ /* 0x000e220000000a00 */
[----:B------:R-:W-:Y:S01]  /*0690*/  IMAD.MOV.U32 R9, RZ, RZ, 0x1 ;  /* 0x00000001ff097424 */ /* 0x000fe200078e00ff */
[----:B------:R-:W1:Y:S01]  /*06a0*/  LDCU.64 UR4, c[0x4][0x20] ;  /* 0x01000400ff0477ac */ /* 0x000e620008000a00 */
[----:B------:R-:W-:Y:S01]  /*06b0*/  IMAD.MOV.U32 R6, RZ, RZ, R19 ;  /* 0x000000ffff067224 */ /* 0x000fe200078e0013 */
[----:B------:R2:W-:Y:S01]  /*06c0*/  STG.E desc[UR36][R16.64], R3 ;  /* 0x0000000310007986 */ /* 0x0005e2000c101924 */
[----:B------:R-:W-:-:S03]  /*06d0*/  IMAD.MOV.U32 R7, RZ, RZ, R18 ;  /* 0x000000ffff077224 */ /* 0x000fc600078e0012 */
[----:B------:R2:W-:Y:S01]  /*06e0*/  STL.64 [R1], R8 ;  /* 0x0000000801007387 */ /* 0x0005e20000100a00 */
[----:B-1----:R-:W-:Y:S01]  /*06f0*/  IMAD.U32 R4, RZ, RZ, UR4 ;  /* 0x00000004ff047e24 */ /* 0x002fe2000f8e00ff */
[----:B--2---:R-:W-:-:S07]  /*0700*/  MOV R5, UR5 ;  /* 0x0000000500057c02 */ /* 0x004fce0008000f00 */
[----:B------:R-:W-:-:S07]  /*0710*/  LEPC R20, `(.L_x_7) ;  /* 0x000000001014794e */ /* 0x000fce0000000000 */
[----:B0-----:R-:W-:Y:S05]  /*0720*/  CALL.ABS.NOINC R26 ;  /* 0x000000001a007343 */ /* 0x001fea0003c00000 */
.L_x_7:
[----:B------:R-:W-:Y:S05]  /*0730*/  BRA `(.L_x_1) ;  /* 0x0000000000947947 */ /* 0x000fea0003800000 */
.L_x_5:
[----:B------:R-:W-:-:S04]  /*0740*/  IADD3 R3, PT, PT, -R25, RZ, RZ ;  /* 0x000000ff19037210 */ /* 0x000fc80007ffe1ff */
[----:B------:R-:W-:-:S13]  /*0750*/  ISETP.NE.AND P0, PT, R0, R3, PT ;  /* 0x000000030000720c */ /* 0x000fda0003f05270 */
[----:B------:R-:W-:Y:S05]  /*0760*/  @P0 BRA `(.L_x_8) ;  /* 0x0000000000380947 */ /* 0x000fea0003800000 */
[----:B------:R-:W-:Y:S01]  /*0770*/  MOV R2, 0x0 ;  /* 0x0000000000027802 */ /* 0x000fe20000000f00 */
[----:B------:R-:W-:Y:S01]  /*0780*/  IMAD.MOV R0, RZ, RZ, -R25 ;  /* 0x000000ffff007224 */ /* 0x000fe200078e0a19 */
[----:B------:R-:W0:Y:S01]  /*0790*/  LDCU.64 UR4, c[0x4][0x28] ;  /* 0x01000500ff0477ac */ /* 0x000e220008000a00 */
[----:B------:R-:W-:Y:S02]  /*07a0*/  IMAD.MOV.U32 R6, RZ, RZ, R19 ;  /* 0x000000ffff067224 */ /* 0x000fe400078e0013 */
[----:B------:R-:W-:Y:S01]  /*07b0*/  IMAD.MOV.U32 R7, RZ, RZ, R18 ;  /* 0x000000ffff077224 */ /* 0x000fe200078e0012 */
[----:B------:R1:W-:Y:S01]  /*07c0*/  STL [R1], R0 ;  /* 0x0000000001007387 */ /* 0x0003e20000100800 */
[----:B------:R-:W2:Y:S01]  /*07d0*/  LDC.64 R2, c[0x4][R2] ;  /* 0x0100000002027b82 */ /* 0x000ea20000000a00 */
[----:B0-----:R-:W-:Y:S01]  /*07e0*/  IMAD.U32 R4, RZ, RZ, UR4 ;  /* 0x00000004ff047e24 */ /* 0x001fe2000f8e00ff */
[----:B-1----:R-:W-:-:S07]  /*07f0*/  MOV R5, UR5 ;  /* 0x0000000500057c02 */ /* 0x002fce0008000f00 */
[----:B------:R-:W-:-:S07]  /*0800*/  LEPC R20, `(.L_x_9) ;  /* 0x000000001014794e */ /* 0x000fce0000000000 */
[----:B--2---:R-:W-:Y:S05]  /*0810*/  CALL.ABS.NOINC R2 ;  /* 0x0000000002007343 */ /* 0x004fea0003c00000 */
.L_x_9:
[----:B------:R-:W-:-:S05]  /*0820*/  HFMA2 R13, -RZ, RZ, 0, 5.9604644775390625e-08 ;  /* 0x00000001ff0d7431 */ /* 0x000fca00000001ff */
[----:B------:R2:W-:Y:S01]  /*0830*/  STG.E.U8 desc[UR36][R26.64], R13 ;  /* 0x0000000d1a007986 */ /* 0x0005e2000c101124 */
[----:B------:R-:W-:Y:S05]  /*0840*/  BRA `(.L_x_1) ;  /* 0x0000000000507947 */ /* 0x000fea0003800000 */
.L_x_8:
[----:B------:R-:W-:-:S04]  /*0850*/  LOP3.LUT R0, R0, R25, RZ, 0xc0, !PT ;  /* 0x0000001900007212 */ /* 0x000fc800078ec0ff */
[----:B------:R-:W-:-:S13]  /*0860*/  ISETP.NE.AND P0, PT, R0, -0x1, PT ;  /* 0xffffffff0000780c */ /* 0x000fda0003f05270 */
[----:B------:R-:W-:Y:S05]  /*0870*/  @P0 BRA `(.L_x_1) ;  /* 0x0000000000440947 */ /* 0x000fea0003800000 */
[----:B------:R-:W-:Y:S01]  /*0880*/  MOV R0, 0x0 ;  /* 0x0000000000007802 */ /* 0x000fe20000000f00 */
[----:B------:R0:W-:Y:S01]  /*0890*/  STL [R1], R22 ;  /* 0x0000001601007387 */ /* 0x0001e20000100800 */
[----:B------:R-:W1:Y:S01]  /*08a0*/  LDCU.64 UR4, c[0x4][0x30] ;  /* 0x01000600ff0477ac */ /* 0x000e620008000a00 */
[----:B------:R-:W-:Y:S01]  /*08b0*/  MOV R6, R19 ;  /* 0x0000001300067202 */ /* 0x000fe20000000f00 */
[----:B------:R0:W2:Y:S01]  /*08c0*/  LDC.64 R2, c[0x4][R0] ;  /* 0x0100000000027b82 */ /* 0x0000a20000000a00 */
[----:B------:R-:W-:Y:S02]  /*08d0*/  IMAD.MOV.U32 R7, RZ, RZ, R18 ;  /* 0x000000ffff077224 */ /* 0x000fe400078e0012 */
[----:B-1----:R-:W-:Y:S02]  /*08e0*/  IMAD.U32 R4, RZ, RZ, UR4 ;  /* 0x00000004ff047e24 */ /* 0x002fe4000f8e00ff */
[----:B0-----:R-:W-:-:S07]  /*08f0*/  IMAD.U32 R5, RZ, RZ, UR5 ;  /* 0x00000005ff057e24 */ /* 0x001fce000f8e00ff */
[----:B------:R-:W-:-:S07]  /*0900*/  LEPC R20, `(.L_x_10) ;  /* 0x000000001014794e */ /* 0x000fce0000000000 */
[----:B--2---:R-:W-:Y:S05]  /*0910*/  CALL.ABS.NOINC R2 ;  /* 0x0000000002007343 */ /* 0x004fea0003c00000 */
.L_x_10:
[----:B------:R-:W0:Y:S01]  /*0920*/  S2R R0, SR_LANEID ;  /* 0x0000000000007919 */ /* 0x000e220000000000 */
[----:B------:R-:W1:Y:S01]  /*0930*/  LDC.64 R2, c[0x0][0x3a0] ;  /* 0x0000e800ff027b82 */ /* 0x000e620000000a00 */
[----:B------:R-:W-:Y:S02]  /*0940*/  VOTEU.ANY UR4, UPT, PT ;  /* 0x0000000000047886 */ /* 0x000fe400038e0100 */
[----:B------:R-:W-:Y:S02]  /*0950*/  UFLO.U32 UR5, UR4 ;  /* 0x00000004000572bd */ /* 0x000fe400080e0000 */
[----:B------:R-:W1:Y:S04]  /*0960*/  POPC R5, UR4 ;  /* 0x0000000400057d09 */ /* 0x000e680008000000 */
[----:B0-----:R-:W-:-:S13]  /*0970*/  ISETP.EQ.U32.AND P0, PT, R0, UR5, PT ;  /* 0x0000000500007c0c */ /* 0x001fda000bf02070 */
[----:B-1----:R0:W-:Y:S02]  /*0980*/  @P0 REDG.E.ADD.STRONG.GPU desc[UR36][R2.64], R5 ;  /* 0x000000050200098e */ /* 0x0021e4000c12e124 */
.L_x_1:
[----:B------:R-:W-:Y:S05]  /*0990*/  WARPSYNC.ALL ;  /* 0x0000000000007948 */ /* 0x000fea0003800000 */
[----:B------:R-:W-:Y:S01]  /*09a0*/  UIADD3 UR38, UPT, UPT, UR38, 0x1, URZ ;  /* 0x0000000126267890 */ /* 0x000fe2000fffe0ff */
[----:B------:R-:W-:Y:S05]  /*09b0*/  BAR.SYNC.DEFER_BLOCKING 0x0 ;  /* 0x0000000000007b1d */ /* 0x000fea0000010000 */
[----:B------:R-:W-:-:S04]  /*09c0*/  I2FP.F32.U32 R0, UR38 ;  /* 0x0000002600007c45 */ /* 0x000fc80008201000 */
[----:B------:R-:W-:-:S13]  /*09d0*/  FSETP.GT.AND P0, PT, R23, R0, PT ;  /* 0x000000001700720b */ /* 0x000fda0003f04000 */
[----:B------:R-:W-:Y:S05]  /*09e0*/  @P0 BRA `(.L_x_11) ;  /* 0xfffffff8003c0947 */ /* 0x000fea000383ffff */
.L_x_0:
[----:B------:R-:W-:Y:S06]  /*09f0*/  BAR.SYNC.DEFER_BLOCKING 0x0 ;  /* 0x0000000000007b1d */ /* 0x000fec0000010000 */
[----:B-1----:R-:W-:Y:S05]  /*0a00*/  EXIT ;  /* 0x000000000000794d */ /* 0x002fea0003800000 */
.L_x_12:
[----:B------:R-:W-:-:S00]  /*0a10*/  BRA `(.L_x_12) ;  /* 0xfffffffc00fc7947 */ /* 0x000fc0000383ffff */
[----:B------:R-:W-:-:S00]  /*0a20*/  NOP ;  /* 0x0000000000007918 */ /* 0x000fc00000000000 */
        /* <DEDUP_REMOVED lines=13> */
.L_x_49:


//--------------------- .text._Z11completaSolPii  --------------------------
	.section	.text._Z11completaSolPii,"ax",@progbits
	.align	128
        .global         _Z11completaSolPii
        .type           _Z11completaSolPii,@function
        .size           _Z11completaSolPii,(.L_x_50 - _Z11completaSolPii)
        .other          _Z11completaSolPii,@"STO_CUDA_ENTRY STV_DEFAULT"
_Z11completaSolPii:
.text._Z11completaSolPii:
[----:B------:R-:W-:Y:S01]  /*0000*/  LDC R1, c[0x0][0x37c] ;  /* 0x0000df00ff017b82 */ /* 0x000fe20000000800 */
[----:B------:R-:W0:Y:S07]  /*0010*/  LDCU UR6, c[0x0][0x360] ;  /* 0x00006c00ff0677ac */ /* 0x000e2e0008000800 */
[----:B------:R-:W1:Y:S01]  /*0020*/  LDC R0, c[0x0][0x388] ;  /* 0x0000e200ff007b82 */ /* 0x000e620000000800 */
[----:B------:R-:W0:Y:S07]  /*0030*/  LDCU UR5, c[0x0][0x370] ;  /* 0x00006e00ff0577ac */ /* 0x000e2e0008000800 */
[----:B------:R-:W2:Y:S01]  /*0040*/  S2UR UR4, SR_CTAID.X ;  /* 0x00000000000479c3 */ /* 0x000ea20000002500 */
[----:B0-----:R-:W-:Y:S01]  /*0050*/  UIMAD UR5, UR6, UR5, URZ ;  /* 0x00000005060572a4 */ /* 0x001fe2000f8e02ff */
[----:B-1----:R-:W-:-:S05]  /*0060*/  LEA.HI R0, R0, R0, RZ, 0x1 ;  /* 0x0000000000007211 */ /* 0x002fca00078f08ff */
[----:B------:R-:W-:Y:S01]  /*0070*/  IMAD R5, RZ, RZ, -UR5 ;  /* 0x80000005ff057e24 */ /* 0x000fe2000f8e02ff */
[----:B------:R-:W-:Y:S02]  /*0080*/  SHF.R.S32.HI R9, RZ, 0x1, R0 ;  /* 0x00000001ff097819 */ /* 0x000fe40000011400 */
[----:B------:R-:W0:Y:S01]  /*0090*/  I2F.U32.RP R4, UR5 ;  /* 0x0000000500047d06 */ /* 0x000e220008209000 */
[----:B------:R-:W-:Y:S01]  /*00a0*/  ISETP.NE.U32.AND P2, PT, RZ, UR5, PT ;  /* 0x00000005ff007c0c */ /* 0x000fe2000bf45070 */
[----:B--2---:R-:W-:-:S06]  /*00b0*/  UIMAD UR4, UR4, UR6, URZ ;  /* 0x00000006040472a4 */ /* 0x004fcc000f8e02ff */
[----:B0-----:R-:W0:Y:S02]  /*00c0*/  MUFU.RCP R4, R4 ;  /* 0x0000000400047308 */ /* 0x001e240000001000 */
[----:B0-----:R-:W-:-:S06]  /*00d0*/  VIADD R2, R4, 0xffffffe ;  /* 0x0ffffffe04027836 */ /* 0x001fcc0000000000 */
[----:B------:R0:W1:Y:S02]  /*00e0*/  F2I.FTZ.U32.TRUNC.NTZ R3, R2 ;  /* 0x0000000200037305 */ /* 0x000064000021f000 */
[----:B0-----:R-:W-:Y:S02]  /*00f0*/  IMAD.MOV.U32 R2, RZ, RZ, RZ ;  /* 0x000000ffff027224 */ /* 0x001fe400078e00ff */
[----:B-1----:R-:W-:-:S04]  /*0100*/  IMAD R5, R5, R3, RZ ;  /* 0x0000000305057224 */ /* 0x002fc800078e02ff */
[----:B------:R-:W-:-:S06]  /*0110*/  IMAD.HI.U32 R6, R3, R5, R2 ;  /* 0x0000000503067227 */ /* 0x000fcc00078e0002 */
[----:B------:R-:W-:-:S05]  /*0120*/  IMAD.HI.U32 R6, R6, R9, RZ ;  /* 0x0000000906067227 */ /* 0x000fca00078e00ff */
[----:B------:R-:W-:-:S05]  /*0130*/  IADD3 R0, PT, PT, -R6, RZ, RZ ;  /* 0x000000ff06007210 */ /* 0x000fca0007ffe1ff */
[----:B------:R-:W-:-:S05]  /*0140*/  IMAD R0, R0, UR5, R9 ;  /* 0x0000000500007c24 */ /* 0x000fca000f8e0209 */
[----:B------:R-:W-:-:S13]  /*0150*/  ISETP.GE.U32.AND P0, PT, R0, UR5, PT ;  /* 0x0000000500007c0c */ /* 0x000fda000bf06070 */
[----:B------:R-:W-:Y:S02]  /*0160*/  @P0 VIADD R0, R0, -UR5 ;  /* 0x8000000500000c36 */ /* 0x000fe40008000000 */
[----:B------:R-:W-:-:S03]  /*0170*/  @P0 VIADD R6, R6, 0x1 ;  /* 0x0000000106060836 */ /* 0x000fc60000000000 */
[----:B------:R-:W-:-:S13]  /*0180*/  ISETP.GE.U32.AND P1, PT, R0, UR5, PT ;  /* 0x0000000500007c0c */ /* 0x000fda000bf26070 */
[----:B------:R-:W-:Y:S02]  /*0190*/  @P1 IADD3 R6, PT, PT, R6, 0x1, RZ ;  /* 0x0000000106061810 */ /* 0x000fe40007ffe0ff */
[----:B------:R-:W-:-:S04]  /*01a0*/  @!P2 LOP3.LUT R6, RZ, UR5, RZ, 0x33, !PT ;  /* 0x00000005ff06ac12 */ /* 0x000fc8000f8e33ff */
[----:B------:R-:W-:-:S04]  /*01b0*/  I2FP.F32.U32 R6, R6 ;  /* 0x0000000600067245 */ /* 0x000fc80000201000 */
[----:B------:R-:W-:-:S13]  /*01c0*/  FSETP.GT.AND P0, PT, R6, -1, PT ;  /* 0xbf8000000600780b */ /* 0x000fda0003f04000 */
[----:B------:R-:W-:Y:S05]  /*01d0*/  @!P0 BRA `(.L_x_13) ;  /* 0x0000000000c48947 */ /* 0x000fea0003800000 */
[----:B------:R-:W0:Y:S01]  /*01e0*/  S2R R8, SR_TID.X ;  /* 0x0000000000087919 */ /* 0x000e220000002100 */
[----:B------:R-:W1:Y:S01]  /*01f0*/  LDC.64 R2, c[0x0][0x380] ;  /* 0x0000e000ff027b82 */ /* 0x000e620000000a00 */
[----:B------:R-:W-:Y:S01]  /*0200*/  FADD R0, R6, 1 ;  /* 0x3f80000006007421 */ /* 0x000fe20000000000 */
[----:B------:R-:W-:Y:S01]  /*0210*/  IMAD.MOV.U32 R11, RZ, RZ, RZ ;  /* 0x000000ffff0b7224 */ /* 0x000fe200078e00ff */
[----:B------:R-:W2:Y:S02]  /*0220*/  LDCU.64 UR6, c[0x0][0x358] ;  /* 0x00006b00ff0677ac */ /* 0x000ea40008000a00 */
[----:B0-2---:R-:W-:-:S07]  /*0230*/  VIADD R8, R8, UR4 ;  /* 0x0000000408087c36 */ /* 0x005fce0008000000 */
.L_x_20:
[----:B------:R-:W-:Y:S01]  /*0240*/  IMAD R4, R11, UR5, R8 ;  /* 0x000000050b047c24 */ /* 0x000fe2000f8e0208 */
[----:B------:R-:W-:Y:S04]  /*0250*/  BSSY.RECONVERGENT B0, `(.L_x_14) ;  /* 0x0000025000007945 */ /* 0x000fe80003800200 */
[----:B------:R-:W-:-:S13]  /*0260*/  ISETP.GE.AND P0, PT, R4, R9, PT ;  /* 0x000000090400720c */ /* 0x000fda0003f06270 */
[----:B------:R-:W-:Y:S05]  /*0270*/  @P0 BRA `(.L_x_15) ;  /* 0x0000000000880947 */ /* 0x000fea0003800000 */
[----:B-1----:R-:W-:-:S05]  /*0280*/  IMAD.WIDE R4, R4, 0x4, R2 ;  /* 0x0000000404047825 */ /* 0x002fca00078e0202 */
[----:B------:R-:W2:Y:S01]  /*0290*/  LDG.E R10, desc[UR6][R4.64] ;  /* 0x00000006040a7981 */ /* 0x000ea2000c1e1900 */
[----:B------:R-:W-:Y:S01]  /*02a0*/  BSSY.RECONVERGENT B1, `(.L_x_16) ;  /* 0x0000011000017945 */ /* 0x000fe20003800200 */
[----:B------:R-:W-:Y:S01]  /*02b0*/  IMAD.WIDE R6, R9, 0x4, R4 ;  /* 0x0000000409067825 */ /* 0x000fe200078e0204 */
[----:B--2---:R-:W-:-:S13]  /*02c0*/  ISETP.NE.AND P0, PT, R10, RZ, PT ;  /* 0x000000ff0a00720c */ /* 0x004fda0003f05270 */
[----:B------:R-:W-:Y:S05]  /*02d0*/  @P0 BRA `(.L_x_17) ;  /* 0x0000000000340947 */ /* 0x000fea0003800000 */
[----:B------:R-:W2:Y:S02]  /*02e0*/  LDG.E R10, desc[UR6][R6.64] ;  /* 0x00000006060a7981 */ /* 0x000ea4000c1e1900 */
[----:B--2---:R-:W-:-:S13]  /*02f0*/  ISETP.NE.AND P0, PT, R10, -0x1, PT ;  /* 0xffffffff0a00780c */ /* 0x004fda0003f05270 */
[----:B------:R-:W-:Y:S05]  /*0300*/  @!P0 BRA `(.L_x_18) ;  /* 0x00000000001c8947 */ /* 0x000fea0003800000 */
[----:B------:R-:W-:Y:S01]  /*0310*/  ISETP.NE.AND P0, PT, R10, 0x1, PT ;  /* 0x000000010a00780c */ /* 0x000fe20003f05270 */
[----:B------:R-:W-:-:S12]  /*0320*/  HFMA2 R10, -RZ, RZ, 0, 0 ;  /* 0x00000000ff0a7431 */ /* 0x000fd800000001ff */
[----:B------:R-:W-:Y:S05]  /*0330*/  @P0 BRA `(.L_x_17) ;  /* 0x00000000001c0947 */ /* 0x000fea0003800000 */
[----:B------:R-:W-:Y:S02]  /*0340*/  IMAD.MOV.U32 R13, RZ, RZ, -0x1 ;  /* 0xffffffffff0d7424 */ /* 0x000fe400078e00ff */
[----:B------:R-:W-:-:S03]  /*0350*/  IMAD.MOV.U32 R10, RZ, RZ, -0x1 ;  /* 0xffffffffff0a7424 */ /* 0x000fc600078e00ff */
[----:B------:R1:W-:Y:S01]  /*0360*/  STG.E desc[UR6][R4.64], R13 ;  /* 0x0000000d04007986 */ /* 0x0003e2000c101906 */
[----:B------:R-:W-:Y:S05]  /*0370*/  BRA `(.L_x_17) ;  /* 0x00000000000c7947 */ /* 0x000fea0003800000 */
.L_x_18:
[----:B------:R-:W-:Y:S01]  /*0380*/  MOV R13, 0x1 ;  /* 0x00000001000d7802 */ /* 0x000fe20000000f00 */
[----:B------:R-:W-:-:S04]  /*0390*/  IMAD.MOV.U32 R10, RZ, RZ, 0x1 ;  /* 0x00000001ff0a7424 */ /* 0x000fc800078e00ff */
[----:B------:R0:W-:Y:S03]  /*03a0*/  STG.E desc[UR6][R4.64], R13 ;  /* 0x0000000d04007986 */ /* 0x0001e6000c101906 */
.L_x_17:
[----:B------:R-:W-:Y:S05]  /*03b0*/  BSYNC.RECONVERGENT B1 ;  /* 0x0000000000017941 */ /* 0x000fea0003800200 */
.L_x_16:
[----:B------:R-:W-:-:S13]  /*03c0*/  ISETP.NE.AND P0, PT, R10, RZ, PT ;  /* 0x000000ff0a00720c */ /* 0x000fda0003f05270 */
[----:B------:R-:W-:Y:S05]  /*03d0*/  @!P0 BRA `(.L_x_15) ;  /* 0x0000000000308947 */ /* 0x000fea0003800000 */
[----:B01----:R-:W2:Y:S02]  /*03e0*/  LDG.E R4, desc[UR6][R6.64] ;  /* 0x0000000606047981 */ /* 0x003ea4000c1e1900 */
[----:B--2---:R-:W-:-:S13]  /*03f0*/  ISETP.NE.AND P0, PT, R4, RZ, PT ;  /* 0x000000ff0400720c */ /* 0x004fda0003f05270 */
[----:B------:R-:W-:Y:S05]  /*0400*/  @P0 BRA `(.L_x_15) ;  /* 0x0000000000240947 */ /* 0x000fea0003800000 */
[----:B------:R-:W-:-:S13]  /*0410*/  ISETP.NE.AND P0, PT, R10, -0x1, PT ;  /* 0xffffffff0a00780c */ /* 0x000fda0003f05270 */
[----:B------:R-:W-:Y:S05]  /*0420*/  @!P0 BRA `(.L_x_19) ;  /* 0x0000000000148947 */ /* 0x000fea0003800000 */
[----:B------:R-:W-:-:S13]  /*0430*/  ISETP.NE.AND P0, PT, R10, 0x1, PT ;  /* 0x000000010a00780c */ /* 0x000fda0003f05270 */
[----:B------:R-:W-:Y:S05]  /*0440*/  @P0 BRA `(.L_x_15) ;  /* 0x0000000000140947 */ /* 0x000fea0003800000 */
[----:B------:R-:W-:-:S05]  /*0450*/  IMAD.MOV.U32 R5, RZ, RZ, -0x1 ;  /* 0xffffffffff057424 */ /* 0x000fca00078e00ff */
[----:B------:R3:W-:Y:S01]  /*0460*/  STG.E desc[UR6][R6.64], R5 ;  /* 0x0000000506007986 */ /* 0x0007e2000c101906 */
[----:B------:R-:W-:Y:S05]  /*0470*/  BRA `(.L_x_15) ;  /* 0x0000000000087947 */ /* 0x000fea0003800000 */
.L_x_19:
[----:B------:R-:W-:-:S05]  /*0480*/  HFMA2 R5, -RZ, RZ, 0, 5.9604644775390625e-08 ;  /* 0x00000001ff057431 */ /* 0x000fca00000001ff */
[----:B------:R2:W-:Y:S02]  /*0490*/  STG.E desc[UR6][R6.64], R5 ;  /* 0x0000000506007986 */ /* 0x0005e4000c101906 */
.L_x_15:
[----:B------:R-:W-:Y:S05]  /*04a0*/  BSYNC.RECONVERGENT B0 ;  /* 0x0000000000007941 */ /* 0x000fea0003800200 */
.L_x_14:
[----:B------:R-:W-:-:S05]  /*04b0*/  VIADD R11, R11, 0x1 ;  /* 0x000000010b0b7836 */ /* 0x000fca0000000000 */
[----:B0123--:R-:W-:-:S04]  /*04c0*/  I2FP.F32.U32 R5, R11 ;  /* 0x0000000b00057245 */ /* 0x00ffc80000201000 */
[----:B------:R-:W-:-:S13]  /*04d0*/  FSETP.GT.AND P0, PT, R0, R5, PT ;  /* 0x000000050000720b */ /* 0x000fda0003f04000 */
[----:B------:R-:W-:Y:S05]  /*04e0*/  @P0 BRA `(.L_x_20) ;  /* 0xfffffffc00540947 */ /* 0x000fea000383ffff */
.L_x_13:
[----:B------:R-:W-:Y:S06]  /*04f0*/  BAR.SYNC.DEFER_BLOCKING 0x0 ;  /* 0x0000000000007b1d */ /* 0x000fec0000010000 */
[----:B------:R-:W-:Y:S05]  /*0500*/  EXIT ;  /* 0x000000000000794d */ /* 0x000fea0003800000 */
.L_x_21:
        /* <DEDUP_REMOVED lines=15> */
.L_x_50:


//--------------------- .text._Z10daVisitarePbS_iiPi --------------------------
	.section	.text._Z10daVisitarePbS_iiPi,"ax",@progbits
	.align	128
        .global         _Z10daVisitarePbS_iiPi
        .type           _Z10daVisitarePbS_iiPi,@function
        .size           _Z10daVisitarePbS_iiPi,(.L_x_51 - _Z10daVisitarePbS_iiPi)
        .other          _Z10daVisitarePbS_iiPi,@"STO_CUDA_ENTRY STV_DEFAULT"
_Z10daVisitarePbS_iiPi:
.text._Z10daVisitarePbS_iiPi:
[----:B------:R-:W-:Y:S01]  /*0000*/  LDC R1, c[0x0][0x37c] ;  /* 0x0000df00ff017b82 */ /* 0x000fe20000000800 */
[----:B------:R-:W0:Y:S07]  /*0010*/  LDCU UR6, c[0x0][0x360] ;  /* 0x00006c00ff0677ac */ /* 0x000e2e0008000800 */
[----:B------:R-:W1:Y:S01]  /*0020*/  LDC R4, c[0x0][0x390] ;  /* 0x0000e400ff047b82 */ /* 0x000e620000000800 */
[----:B------:R-:W0:Y:S07]  /*0030*/  LDCU UR5, c[0x0][0x370] ;  /* 0x00006e00ff0577ac */ /* 0x000e2e0008000800 */
[----:B------:R-:W2:Y:S01]  /*0040*/  S2UR UR4, SR_CTAID.X ;  /* 0x00000000000479c3 */ /* 0x000ea20000002500 */
[----:B0-----:R-:W-:-:S06]  /*0050*/  UIMAD UR5, UR6, UR5, URZ ;  /* 0x00000005060572a4 */ /* 0x001fcc000f8e02ff */
[----:B------:R-:W-:Y:S01]  /*0060*/  IMAD R5, RZ, RZ, -UR5 ;  /* 0x80000005ff057e24 */ /* 0x000fe2000f8e02ff */
[----:B------:R-:W-:Y:S02]  /*0070*/  ISETP.NE.U32.AND P2, PT, RZ, UR5, PT ;  /* 0x00000005ff007c0c */ /* 0x000fe4000bf45070 */
[----:B------:R-:W0:Y:S01]  /*0080*/  I2F.U32.RP R0, UR5 ;  /* 0x0000000500007d06 */ /* 0x000e220008209000 */
[----:B--2---:R-:W-:-:S07]  /*0090*/  UIMAD UR4, UR4, UR6, URZ ;  /* 0x00000006040472a4 */ /* 0x004fce000f8e02ff */
[----:B0-----:R-:W0:Y:S02]  /*00a0*/  MUFU.RCP R0, R0 ;  /* 0x0000000000007308 */ /* 0x001e240000001000 */
[----:B0-----:R-:W-:-:S06]  /*00b0*/  VIADD R2, R0, 0xffffffe ;  /* 0x0ffffffe00027836 */ /* 0x001fcc0000000000 */
[----:B------:R0:W2:Y:S02]  /*00c0*/  F2I.FTZ.U32.TRUNC.NTZ R3, R2 ;  /* 0x0000000200037305 */ /* 0x0000a4000021f000 */
[----:B0-----:R-:W-:Y:S02]  /*00d0*/  IMAD.MOV.U32 R2, RZ, RZ, RZ ;  /* 0x000000ffff027224 */ /* 0x001fe400078e00ff */
[----:B--2---:R-:W-:-:S04]  /*00e0*/  IMAD R5, R5, R3, RZ ;  /* 0x0000000305057224 */ /* 0x004fc800078e02ff */
[----:B------:R-:W-:-:S06]  /*00f0*/  IMAD.HI.U32 R3, R3, R5, R2 ;  /* 0x0000000503037227 */ /* 0x000fcc00078e0002 */
[----:B-1----:R-:W-:-:S05]  /*0100*/  IMAD.HI.U32 R3, R3, R4, RZ ;  /* 0x0000000403037227 */ /* 0x002fca00078e00ff */
        /* <DEDUP_REMOVED lines=12> */
[----:B------:R-:W1:Y:S01]  /*01d0*/  LDC R10, c[0x0][0x394] ;  /* 0x0000e500ff0a7b82 */ /* 0x000e620000000800 */
[----:B------:R-:W-:Y:S01]  /*01e0*/  FADD R0, R0, 1 ;  /* 0x3f80000000007421 */ /* 0x000fe20000000000 */
[----:B------:R-:W-:Y:S01]  /*01f0*/  IMAD.MOV.U32 R9, RZ, RZ, RZ ;  /* 0x000000ffff097224 */ /* 0x000fe200078e00ff */
[----:B------:R-:W2:Y:S01]  /*0200*/  LDCU.64 UR6, c[0x0][0x358] ;  /* 0x00006b00ff0677ac */ /* 0x000ea20008000a00 */
[----:B------:R-:W3:Y:S04]  /*0210*/  LDCU UR12, c[0x0][0x390] ;  /* 0x00007200ff0c77ac */ /* 0x000ee80008000800 */
[----:B------:R-:W4:Y:S01]  /*0220*/  LDC.64 R2, c[0x0][0x398] ;  /* 0x0000e600ff027b82 */ /* 0x000f220000000a00 */
[----:B------:R-:W0:Y:S01]  /*0230*/  LDCU.64 UR8, c[0x0][0x380] ;  /* 0x00007000ff0877ac */ /* 0x000e220008000a00 */
[----:B------:R-:W0:Y:S02]  /*0240*/  LDCU.64 UR10, c[0x0][0x388] ;  /* 0x00007100ff0a77ac */ /* 0x000e240008000a00 */
[----:B0-23--:R-:W-:-:S07]  /*0250*/  VIADD R8, R8, UR4 ;  /* 0x0000000408087c36 */ /* 0x00dfce0008000000 */
.L_x_25:
[C---:B------:R-:W-:Y:S01]  /*0260*/  IMAD R15, R9.reuse, UR5, R8 ;  /* 0x00000005090f7c24 */ /* 0x040fe2000f8e0208 */
[----:B------:R-:W-:Y:S01]  /*0270*/  IADD3 R9, PT, PT, R9, 0x1, RZ ;  /* 0x0000000109097810 */ /* 0x000fe20007ffe0ff */
[----:B------:R-:W-:Y:S03]  /*0280*/  BSSY.RECONVERGENT B0, `(.L_x_23) ;  /* 0x0000012000007945 */ /* 0x000fe60003800200 */
[----:B------:R-:W-:Y:S02]  /*0290*/  ISETP.GE.AND P1, PT, R15, UR12, PT ;  /* 0x0000000c0f007c0c */ /* 0x000fe4000bf26270 */
[----:B0-----:R-:W-:-:S04]  /*02a0*/  I2FP.F32.U32 R5, R9 ;  /* 0x0000000900057245 */ /* 0x001fc80000201000 */
[----:B------:R-:W-:-:S07]  /*02b0*/  FSETP.GT.AND P0, PT, R0, R5, PT ;  /* 0x000000050000720b */ /* 0x000fce0003f04000 */
[----:B------:R-:W-:Y:S06]  /*02c0*/  @P1 BRA `(.L_x_24) ;  /* 0x0000000000341947 */ /* 0x000fec0003800000 */
[----:B-1----:R-:W-:-:S05]  /*02d0*/  IMAD R5, R10, UR12, R15 ;  /* 0x0000000c0a057c24 */ /* 0x002fca000f8e020f */
[----:B------:R-:W-:-:S04]  /*02e0*/  IADD3 R4, P1, PT, R5, UR8, RZ ;  /* 0x0000000805047c10 */ /* 0x000fc8000ff3e0ff */
[----:B------:R-:W-:-:S05]  /*02f0*/  LEA.HI.X.SX32 R5, R5, UR9, 0x1, P1 ;  /* 0x0000000905057c11 */ /* 0x000fca00088f0eff */
[----:B------:R-:W2:Y:S02]  /*0300*/  LDG.E.U8 R4, desc[UR6][R4.64] ;  /* 0x0000000604047981 */ /* 0x000ea4000c1e1100 */
[----:B--2---:R-:W-:-:S13]  /*0310*/  ISETP.NE.AND P1, PT, R4, RZ, PT ;  /* 0x000000ff0400720c */ /* 0x004fda0003f25270 */
[----:B------:R-:W-:Y:S05]  /*0320*/  @!P1 BRA `(.L_x_24) ;  /* 0x00000000001c9947 */ /* 0x000fea0003800000 */
[C---:B------:R-:W-:Y:S01]  /*0330*/  IADD3 R6, P1, PT, R15.reuse, UR10, RZ ;  /* 0x0000000a0f067c10 */ /* 0x040fe2000ff3e0ff */
[----:B------:R-:W-:Y:S02]  /*0340*/  HFMA2 R13, -RZ, RZ, 0, 5.9604644775390625e-08 ;  /* 0x00000001ff0d7431 */ /* 0x000fe400000001ff */
[----:B------:R-:W-:Y:S01]  /*0350*/  IMAD.MOV.U32 R11, RZ, RZ, 0x1 ;  /* 0x00000001ff0b7424 */ /* 0x000fe200078e00ff */
[C---:B------:R-:W-:Y:S01]  /*0360*/  LEA.HI.X.SX32 R7, R15.reuse, UR11, 0x1, P1 ;  /* 0x0000000b0f077c11 */ /* 0x040fe200088f0eff */
[----:B----4-:R-:W-:-:S04]  /*0370*/  IMAD.WIDE R4, R15, 0x4, R2 ;  /* 0x000000040f047825 */ /* 0x010fc800078e0202 */
[----:B------:R0:W-:Y:S04]  /*0380*/  STG.E.U8 desc[UR6][R6.64], R11 ;  /* 0x0000000b06007986 */ /* 0x0001e8000c101106 */
[----:B------:R0:W-:Y:S02]  /*0390*/  STG.E desc[UR6][R4.64], R13 ;  /* 0x0000000d04007986 */ /* 0x0001e4000c101906 */
.L_x_24:
[----:B------:R-:W-:Y:S05]  /*03a0*/  BSYNC.RECONVERGENT B0 ;  /* 0x0000000000007941 */ /* 0x000fea0003800200 */
.L_x_23:
[----:B------:R-:W-:Y:S05]  /*03b0*/  @P0 BRA `(.L_x_25) ;  /* 0xfffffffc00a80947 */ /* 0x000fea000383ffff */
.L_x_22:
[----:B------:R-:W-:Y:S06]  /*03c0*/  BAR.SYNC.DEFER_BLOCKING 0x0 ;  /* 0x0000000000007b1d */ /* 0x000fec0000010000 */
[----:B------:R-:W-:Y:S05]  /*03d0*/  EXIT ;  /* 0x000000000000794d */ /* 0x000fea0003800000 */
.L_x_26:
        /* <DEDUP_REMOVED lines=10> */
.L_x_51:


//--------------------- .text._Z14checkDiagonalePbi --------------------------
	.section	.text._Z14checkDiagonalePbi,"ax",@progbits
	.align	128
        .global         _Z14checkDiagonalePbi
        .type           _Z14checkDiagonalePbi,@function
        .size           _Z14checkDiagonalePbi,(.L_x_52 - _Z14checkDiagonalePbi)
        .other          _Z14checkDiagonalePbi,@"STO_CUDA_ENTRY STV_DEFAULT"
_Z14checkDiagonalePbi:
.text._Z14checkDiagonalePbi:
[----:B------:R-:W0:Y:S08]  /*0000*/  LDC R1, c[0x0][0x37c] ;  /* 0x0000df00ff017b82 */ /* 0x000e300000000800 */
[----:B------:R-:W1:Y:S01]  /*0010*/  LDC R3, c[0x0][0x388] ;  /* 0x0000e200ff037b82 */ /* 0x000e620000000800 */
[----:B------:R-:W2:Y:S01]  /*0020*/  S2R R7, SR_TID.X ;  /* 0x0000000000077919 */ /* 0x000ea20000002100 */
[----:B------:R-:W3:Y:S01]  /*0030*/  LDCU UR5, c[0x0][0x2fc] ;  /* 0x00005f80ff0577ac */ /* 0x000ee20008000800 */
[----:B0-----:R-:W-:Y:S01]  /*0040*/  VIADD R1, R1, 0xfffffff8 ;  /* 0xfffffff801017836 */ /* 0x001fe20000000000 */
[----:B------:R-:W-:Y:S04]  /*0050*/  BSSY.RECONVERGENT B6, `(.L_x_27) ;  /* 0x0000046000067945 */ /* 0x000fe80003800200 */
[----:B------:R-:W2:Y:S08]  /*0060*/  S2UR UR4, SR_CTAID.X ;  /* 0x00000000000479c3 */ /* 0x000eb00000002500 */
[----:B------:R-:W2:Y:S01]  /*0070*/  LDC R2, c[0x0][0x360] ;  /* 0x0000d800ff027b82 */ /* 0x000ea20000000800 */
[----:B-1----:R-:W-:-:S05]  /*0080*/  VIADD R0, R3, 0x1 ;  /* 0x0000000103007836 */ /* 0x002fca0000000000 */
[-C--:B------:R-:W-:Y:S02]  /*0090*/  IABS R8, R0.reuse ;  /* 0x0000000000087213 */ /* 0x080fe40000000000 */
[----:B------:R-:W-:Y:S02]  /*00a0*/  IABS R10, R0 ;  /* 0x00000000000a7213 */ /* 0x000fe40000000000 */
[----:B------:R-:W0:Y:S01]  /*00b0*/  I2F.RP R6, R8 ;  /* 0x0000000800067306 */ /* 0x000e220000209400 */
[----:B------:R-:W-:Y:S02]  /*00c0*/  ISETP.NE.AND P1, PT, R0, RZ, PT ;  /* 0x000000ff0000720c */ /* 0x000fe40003f25270 */
[----:B------:R-:W-:Y:S02]  /*00d0*/  IMAD.MOV R10, RZ, RZ, -R10 ;  /* 0x000000ffff0a7224 */ /* 0x000fe400078e0a0a */
[----:B--2---:R-:W-:Y:S01]  /*00e0*/  IMAD R2, R2, UR4, R7 ;  /* 0x0000000402027c24 */ /* 0x004fe2000f8e0207 */
[----:B------:R-:W1:Y:S04]  /*00f0*/  LDCU UR4, c[0x0][0x2f8] ;  /* 0x00005f00ff0477ac */ /* 0x000e680008000800 */
[----:B------:R-:W-:Y:S01]  /*0100*/  ISETP.GE.AND P2, PT, R2, RZ, PT ;  /* 0x000000ff0200720c */ /* 0x000fe20003f46270 */
[----:B0-----:R-:W0:Y:S02]  /*0110*/  MUFU.RCP R6, R6 ;  /* 0x0000000600067308 */ /* 0x001e240000001000 */
[----:B0-----:R-:W-:Y:S01]  /*0120*/  VIADD R4, R6, 0xffffffe ;  /* 0x0ffffffe06047836 */ /* 0x001fe20000000000 */
[----:B------:R-:W-:-:S05]  /*0130*/  IABS R6, R2 ;  /* 0x0000000200067213 */ /* 0x000fca0000000000 */
[----:B------:R0:W2:Y:S02]  /*0140*/  F2I.FTZ.U32.TRUNC.NTZ R5, R4 ;  /* 0x0000000400057305 */ /* 0x0000a4000021f000 */
[----:B0-----:R-:W-:Y:S02]  /*0150*/  IMAD.MOV.U32 R4, RZ, RZ, RZ ;  /* 0x000000ffff047224 */ /* 0x001fe400078e00ff */
[----:B--2---:R-:W-:-:S04]  /*0160*/  IMAD.MOV R9, RZ, RZ, -R5 ;  /* 0x000000ffff097224 */ /* 0x004fc800078e0a05 */
[----:B------:R-:W-:-:S04]  /*0170*/  IMAD R7, R9, R8, RZ ;  /* 0x0000000809077224 */ /* 0x000fc800078e02ff */
[----:B------:R-:W-:-:S04]  /*0180*/  IMAD.HI.U32 R5, R5, R7, R4 ;  /* 0x0000000705057227 */ /* 0x000fc800078e0004 */
[----:B------:R-:W-:Y:S02]  /*0190*/  IMAD.MOV.U32 R4, RZ, RZ, R10 ;  /* 0x000000ffff047224 */ /* 0x000fe400078e000a */
[----:B------:R-:W-:-:S04]  /*01a0*/  IMAD.HI.U32 R5, R5, R6, RZ ;  /* 0x0000000605057227 */ /* 0x000fc800078e00ff */
[----:B------:R-:W-:Y:S02]  /*01b0*/  IMAD R5, R5, R4, R6 ;  /* 0x0000000405057224 */ /* 0x000fe400078e0206 */
[----:B------:R-:W-:-:S03]  /*01c0*/  IMAD R7, R3, R3, RZ ;  /* 0x0000000303077224 */ /* 0x000fc600078e02ff */
[----:B------:R-:W-:-:S13]  /*01d0*/  ISETP.GT.U32.AND P0, PT, R8, R5, PT ;  /* 0x000000050800720c */ /* 0x000fda0003f04070 */
[----:B------:R-:W-:-:S05]  /*01e0*/  @!P0 IMAD.IADD R5, R5, 0x1, -R8 ;  /* 0x0000000105058824 */ /* 0x000fca00078e0a08 */
[----:B------:R-:W-:-:S13]  /*01f0*/  ISETP.GT.U32.AND P0, PT, R8, R5, PT ;  /* 0x000000050800720c */ /* 0x000fda0003f04070 */
[----:B------:R-:W-:Y:S01]  /*0200*/  @!P0 IMAD.IADD R5, R5, 0x1, -R8 ;  /* 0x0000000105058824 */ /* 0x000fe200078e0a08 */
[----:B------:R-:W-:-:S03]  /*0210*/  ISETP.GE.AND P0, PT, R2, R7, PT ;  /* 0x000000070200720c */ /* 0x000fc60003f06270 */
[----:B------:R-:W-:Y:S01]  /*0220*/  @!P2 IMAD.MOV R5, RZ, RZ, -R5 ;  /* 0x000000ffff05a224 */ /* 0x000fe200078e0a05 */
[----:B------:R-:W-:Y:S02]  /*0230*/  @!P1 LOP3.LUT R5, RZ, R0, RZ, 0x33, !PT ;  /* 0x00000000ff059212 */ /* 0x000fe400078e33ff */
[----:B-1----:R-:W-:Y:S02]  /*0240*/  IADD3 R6, P1, PT, R1, UR4, RZ ;  /* 0x0000000401067c10 */ /* 0x002fe4000ff3e0ff */
[----:B------:R-:W-:-:S03]  /*0250*/  ISETP.NE.OR P0, PT, R5, RZ, P0 ;  /* 0x000000ff0500720c */ /* 0x000fc60000705670 */
[----:B---3--:R-:W-:-:S10]  /*0260*/  IMAD.X R7, RZ, RZ, UR5, P1 ;  /* 0x00000005ff077e24 */ /* 0x008fd400088e06ff */
[----:B------:R-:W-:Y:S05]  /*0270*/  @P0 BRA `(.L_x_28) ;  /* 0x00000000008c0947 */ /* 0x000fea0003800000 */
[----:B------:R-:W0:Y:S01]  /*0280*/  LDC.64 R10, c[0x0][0x358] ;  /* 0x0000d600ff0a7b82 */ /* 0x000e220000000a00 */
[----:B------:R-:W1:Y:S02]  /*0290*/  LDCU.64 UR4, c[0x0][0x380] ;  /* 0x00007000ff0477ac */ /* 0x000e640008000a00 */
[----:B-1----:R-:W-:-:S04]  /*02a0*/  IADD3 R4, P0, PT, R2, UR4, RZ ;  /* 0x0000000402047c10 */ /* 0x002fc8000ff1e0ff */
[----:B------:R-:W-:Y:S02]  /*02b0*/  LEA.HI.X.SX32 R5, R2, UR5, 0x1, P0 ;  /* 0x0000000502057c11 */ /* 0x000fe400080f0eff */
[----:B0-----:R-:W-:Y:S02]  /*02c0*/  R2UR UR6, R10 ;  /* 0x000000000a0672ca */ /* 0x001fe400000e0000 */
[----:B------:R-:W-:-:S13]  /*02d0*/  R2UR UR7, R11 ;  /* 0x000000000b0772ca */ /* 0x000fda00000e0000 */
[----:B------:R-:W2:Y:S01]  /*02e0*/  LDG.E.U8 R8, desc[UR6][R4.64] ;  /* 0x0000000604087981 */ /* 0x000ea2000c1e1100 */
[----:B------:R-:W-:-:S04]  /*02f0*/  LEA.HI R3, R3, R3, RZ, 0x1 ;  /* 0x0000000303037211 */ /* 0x000fc800078f08ff */
[----:B------:R-:W-:-:S05]  /*0300*/  SHF.R.S32.HI R3, RZ, 0x1, R3 ;  /* 0x00000001ff037819 */ /* 0x000fca0000011403 */
[----:B------:R-:W-:Y:S01]  /*0310*/  IMAD R3, R0, R3, RZ ;  /* 0x0000000300037224 */ /* 0x000fe200078e02ff */
[----:B--2---:R-:W-:-:S13]  /*0320*/  ISETP.NE.AND P0, PT, R8, 0x1, PT ;  /* 0x000000010800780c */ /* 0x004fda0003f05270 */
[----:B------:R-:W-:Y:S05]  /*0330*/  @P0 BRA `(.L_x_28) ;  /* 0x00000000005c0947 */ /* 0x000fea0003800000 */
[----:B------:R-:W-:Y:S02]  /*0340*/  R2UR UR4, R10 ;  /* 0x000000000a0472ca */ /* 0x000fe400000e0000 */
[----:B------:R-:W-:Y:S02]  /*0350*/  R2UR UR5, R11 ;  /* 0x000000000b0572ca */ /* 0x000fe400000e0000 */
[----:B------:R-:W-:-:S04]  /*0360*/  IADD3 R4, P0, PT, R3, R4, RZ ;  /* 0x0000000403047210 */ /* 0x000fc80007f1e0ff */
[----:B------:R-:W-:-:S07]  /*0370*/  LEA.HI.X.SX32 R5, R3, R5, 0x1, P0 ;  /* 0x0000000503057211 */ /* 0x000fce00000f0eff */
[----:B------:R-:W2:Y:S02]  /*0380*/  LDG.E.U8 R4, desc[UR4][R4.64] ;  /* 0x0000000404047981 */ /* 0x000ea4000c1e1100 */
[----:B--2---:R-:W-:-:S13]  /*0390*/  ISETP.NE.AND P0, PT, R4, 0x1, PT ;  /* 0x000000010400780c */ /* 0x004fda0003f05270 */
[----:B------:R-:W-:Y:S05]  /*03a0*/  @P0 BRA `(.L_x_28) ;  /* 0x0000000000400947 */ /* 0x000fea0003800000 */
[----:B------:R-:W-:Y:S01]  /*03b0*/  IMAD.IADD R3, R2, 0x1, R3 ;  /* 0x0000000102037824 */ /* 0x000fe200078e0203 */
[----:B------:R-:W-:Y:S01]  /*03c0*/  MOV R16, 0x0 ;  /* 0x0000000000107802 */ /* 0x000fe20000000f00 */
[----:B------:R-:W0:Y:S03]  /*03d0*/  LDCU.64 UR4, c[0x4][0x8] ;  /* 0x01000100ff0477ac */ /* 0x000e260008000a00 */
[----:B------:R1:W-:Y:S01]  /*03e0*/  STL.64 [R1], R2 ;  /* 0x0000000201007387 */ /* 0x0003e20000100a00 */
[----:B------:R1:W2:Y:S01]  /*03f0*/  LDC.64 R8, c[0x4][R16] ;  /* 0x0100000010087b82 */ /* 0x0002a20000000a00 */
[----:B0-----:R-:W-:Y:S02]  /*0400*/  IMAD.U32 R4, RZ, RZ, UR4 ;  /* 0x00000004ff047e24 */ /* 0x001fe4000f8e00ff */
[----:B-1----:R-:W-:-:S07]  /*0410*/  IMAD.U32 R5, RZ, RZ, UR5 ;  /* 0x00000005ff057e24 */ /* 0x002fce000f8e00ff */
[----:B------:R-:W-:-:S07]  /*0420*/  LEPC R20, `(.L_x_29) ;  /* 0x000000001014794e */ /* 0x000fce0000000000 */
[----:B--2---:R-:W-:Y:S05]  /*0430*/  CALL.ABS.NOINC R8 ;  /* 0x0000000008007343 */ /* 0x004fea0003c00000 */
.L_x_29:
[----:B------:R-:W0:Y:S01]  /*0440*/  LDC.64 R16, c[0x4][R16] ;  /* 0x0100000010107b82 */ /* 0x000e220000000a00 */
[----:B------:R-:W1:Y:S01]  /*0450*/  LDCU.64 UR4, c[0x4][0x10] ;  /* 0x01000200ff0477ac */ /* 0x000e620008000a00 */
[----:B------:R-:W-:Y:S01]  /*0460*/  CS2R R6, SRZ ;  /* 0x0000000000067805 */ /* 0x000fe2000001ff00 */
[----:B-1----:R-:W-:Y:S02]  /*0470*/  IMAD.U32 R4, RZ, RZ, UR4 ;  /* 0x00000004ff047e24 */ /* 0x002fe4000f8e00ff */
[----:B------:R-:W-:-:S07]  /*0480*/  IMAD.U32 R5, RZ, RZ, UR5 ;  /* 0x00000005ff057e24 */ /* 0x000fce000f8e00ff */
[----:B------:R-:W-:-:S07]  /*0490*/  LEPC R20, `(.L_x_28) ;  /* 0x000000001014794e */ /* 0x000fce0000000000 */
[----:B0-----:R-:W-:Y:S05]  /*04a0*/  CALL.ABS.NOINC R16 ;  /* 0x0000000010007343 */ /* 0x001fea0003c00000 */
.L_x_28:
[----:B------:R-:W-:Y:S05]  /*04b0*/  BSYNC.RECONVERGENT B6 ;  /* 0x0000000000067941 */ /* 0x000fea0003800200 */
.L_x_27:
[----:B------:R-:W-:-:S13]  /*04c0*/  ISETP.NE.AND P0, PT, R2, RZ, PT ;  /* 0x000000ff0200720c */ /* 0x000fda0003f05270 */
[----:B------:R-:W-:Y:S05]  /*04d0*/  @P0 BRA `(.L_x_30) ;  /* 0x0000000000200947 */ /* 0x000fea0003800000 */
[----:B------:R-:W-:Y:S01]  /*04e0*/  MOV R0, 0x0 ;  /* 0x0000000000007802 */ /* 0x000fe20000000f00 */
[----:B------:R-:W0:Y:S01]  /*04f0*/  LDCU.64 UR4, c[0x4][0x18] ;  /* 0x01000300ff0477ac */ /* 0x000e220008000a00 */
[----:B------:R-:W-:Y:S02]  /*0500*/  CS2R R6, SRZ ;  /* 0x0000000000067805 */ /* 0x000fe4000001ff00 */
[----:B------:R1:W2:Y:S01]  /*0510*/  LDC.64 R2, c[0x4][R0] ;  /* 0x0100000000027b82 */ /* 0x0002a20000000a00 */
[----:B0-----:R-:W-:Y:S02]  /*0520*/  IMAD.U32 R4, RZ, RZ, UR4 ;  /* 0x00000004ff047e24 */ /* 0x001fe4000f8e00ff */
[----:B-1----:R-:W-:-:S07]  /*0530*/  IMAD.U32 R5, RZ, RZ, UR5 ;  /* 0x00000005ff057e24 */ /* 0x002fce000f8e00ff */
[----:B------:R-:W-:-:S07]  /*0540*/  LEPC R20, `(.L_x_30) ;  /* 0x000000001014794e */ /* 0x000fce0000000000 */
[----:B--2---:R-:W-:Y:S05]  /*0550*/  CALL.ABS.NOINC R2 ;  /* 0x0000000002007343 */ /* 0x004fea0003c00000 */
.L_x_30:
[----:B------:R-:W-:Y:S05]  /*0560*/  WARPSYNC.ALL ;  /* 0x0000000000007948 */ /* 0x000fea0003800000 */
[----:B------:R-:W-:Y:S06]  /*0570*/  BAR.SYNC.DEFER_BLOCKING 0x0 ;  /* 0x0000000000007b1d */ /* 0x000fec0000010000 */
[----:B------:R-:W-:Y:S05]  /*0580*/  EXIT ;  /* 0x000000000000794d */ /* 0x000fea0003800000 */
.L_x_31:
        /* <DEDUP_REMOVED lines=15> */
.L_x_52:


//--------------------- .text._Z5provaPbilS_S_    --------------------------
	.section	.text._Z5provaPbilS_S_,"ax",@progbits
	.align	128
        .global         _Z5provaPbilS_S_
        .type           _Z5provaPbilS_S_,@function
        .size           _Z5provaPbilS_S_,(.L_x_48 - _Z5provaPbilS_S_)
        .other          _Z5provaPbilS_S_,@"STO_CUDA_ENTRY STV_DEFAULT"
_Z5provaPbilS_S_:
.text._Z5provaPbilS_S_:
[----:B------:R-:W-:Y:S01]  /*0000*/  LDC R1, c[0x0][0x37c] ;  /* 0x0000df00ff017b82 */ /* 0x000fe20000000800 */
[----:B------:R-:W0:Y:S07]  /*0010*/  LDCU UR7, c[0x0][0x394] ;  /* 0x00007280ff0777ac */ /* 0x000e2e0008000800 */
[----:B------:R-:W1:Y:S01]  /*0020*/  S2UR UR6, SR_CTAID.X ;  /* 0x00000000000679c3 */ /* 0x000e620000002500 */
[----:B------:R-:W1:Y:S01]  /*0030*/  LDCU UR4, c[0x0][0x360] ;  /* 0x00006c00ff0477ac */ /* 0x000e620008000800 */
[----:B------:R-:W2:Y:S01]  /*0040*/  LDCU UR5, c[0x0][0x370] ;  /* 0x00006e00ff0577ac */ /* 0x000ea20008000800 */
[----:B0-----:R-:W-:-:S02]  /*0050*/  UISETP.NE.U32.AND UP0, UPT, UR7, URZ, UPT ;  /* 0x000000ff0700728c */ /* 0x001fc4000bf05070 */
[----:B-1----:R-:W-:Y:S02]  /*0060*/  UIMAD UR6, UR6, UR4, URZ ;  /* 0x00000004060672a4 */ /* 0x002fe4000f8e02ff */
[----:B--2---:R-:W-:-:S05]  /*0070*/  UIMAD UR4, UR4, UR5, URZ ;  /* 0x00000005040472a4 */ /* 0x004fca000f8e02ff */
[----:B------:R-:W-:Y:S07]  /*0080*/  BRA.U UP0, `(.L_x_32) ;  /* 0x0000000100547547 */ /* 0x000fee000b800000 */
[----:B------:R-:W0:Y:S01]  /*0090*/  I2F.U32.RP R0, UR4 ;  /* 0x0000000400007d06 */ /* 0x000e220008209000 */
[----:B------:R-:W1:Y:S01]  /*00a0*/  LDC R4, c[0x0][0x390] ;  /* 0x0000e400ff047b82 */ /* 0x000e620000000800 */
[----:B------:R-:W-:Y:S01]  /*00b0*/  IMAD R5, RZ, RZ, -UR4 ;  /* 0x80000004ff057e24 */ /* 0x000fe2000f8e02ff */
[----:B------:R-:W-:-:S05]  /*00c0*/  ISETP.NE.U32.AND P2, PT, RZ, UR4, PT ;  /* 0x00000004ff007c0c */ /* 0x000fca000bf45070 */
[----:B0-----:R-:W0:Y:S02]  /*00d0*/  MUFU.RCP R0, R0 ;  /* 0x0000000000007308 */ /* 0x001e240000001000 */
[----:B0-----:R-:W-:-:S06]  /*00e0*/  VIADD R2, R0, 0xffffffe ;  /* 0x0ffffffe00027836 */ /* 0x001fcc0000000000 */
[----:B------:R0:W2:Y:S02]  /*00f0*/  F2I.FTZ.U32.TRUNC.NTZ R3, R2 ;  /* 0x0000000200037305 */ /* 0x0000a4000021f000 */
[----:B0-----:R-:W-:Y:S02]  /*0100*/  IMAD.MOV.U32 R2, RZ, RZ, RZ ;  /* 0x000000ffff027224 */ /* 0x001fe400078e00ff */
[----:B--2---:R-:W-:-:S04]  /*0110*/  IMAD R5, R5, R3, RZ ;  /* 0x0000000305057224 */ /* 0x004fc800078e02ff */
[----:B------:R-:W-:-:S06]  /*0120*/  IMAD.HI.U32 R3, R3, R5, R2 ;  /* 0x0000000503037227 */ /* 0x000fcc00078e0002 */
[----:B-1----:R-:W-:-:S04]  /*0130*/  IMAD.HI.U32 R2, R3, R4, RZ ;  /* 0x0000000403027227 */ /* 0x002fc800078e00ff */
[----:B------:R-:W-:-:S04]  /*0140*/  IMAD.MOV R3, RZ, RZ, -R2 ;  /* 0x000000ffff037224 */ /* 0x000fc800078e0a02 */
[----:B------:R-:W-:Y:S02]  /*0150*/  IMAD R0, R3, UR4, R4 ;  /* 0x0000000403007c24 */ /* 0x000fe4000f8e0204 */
[----:B------:R-:W-:-:S03]  /*0160*/  IMAD.MOV.U32 R3, RZ, RZ, RZ ;  /* 0x000000ffff037224 */ /* 0x000fc600078e00ff */
[----:B------:R-:W-:-:S13]  /*0170*/  ISETP.GE.U32.AND P0, PT, R0, UR4, PT ;  /* 0x0000000400007c0c */ /* 0x000fda000bf06070 */
[----:B------:R-:W-:Y:S02]  /*0180*/  @P0 VIADD R0, R0, -UR4 ;  /* 0x8000000400000c36 */ /* 0x000fe40008000000 */
[----:B------:R-:W-:-:S03]  /*0190*/  @P0 VIADD R2, R2, 0x1 ;  /* 0x0000000102020836 */ /* 0x000fc60000000000 */
[----:B------:R-:W-:-:S13]  /*01a0*/  ISETP.GE.U32.AND P1, PT, R0, UR4, PT ;  /* 0x0000000400007c0c */ /* 0x000fda000bf26070 */
[----:B------:R-:W-:Y:S01]  /*01b0*/  @P1 VIADD R2, R2, 0x1 ;  /* 0x0000000102021836 */ /* 0x000fe20000000000 */
[----:B------:R-:W-:Y:S01]  /*01c0*/  @!P2 LOP3.LUT R2, RZ, UR4, RZ, 0x33, !PT ;  /* 0x00000004ff02ac12 */ /* 0x000fe2000f8e33ff */
[----:B------:R-:W-:Y:S06]  /*01d0*/  BRA `(.L_x_33) ;  /* 0x0000000000107947 */ /* 0x000fec0003800000 */
.L_x_32:
[----:B------:R-:W-:-:S07]  /*01e0*/  MOV R0, 0x200 ;  /* 0x0000020000007802 */ /* 0x000fce0000000f00 */
[----:B------:R-:W-:Y:S05]  /*01f0*/  CALL.REL.NOINC `($__internal_0_$__cuda_sm20_div_s64) ;  /* 0x0000000800c87944 */ /* 0x000fea0003c00000 */
[----:B------:R-:W-:Y:S01]  /*0200*/  IMAD.MOV.U32 R2, RZ, RZ, R4 ;  /* 0x000000ffff027224 */ /* 0x000fe200078e0004 */
[----:B------:R-:W-:-:S07]  /*0210*/  MOV R3, R5 ;  /* 0x0000000500037202 */ /* 0x000fce0000000f00 */
.L_x_33:
[----:B------:R-:W0:Y:S02]  /*0220*/  I2F.S64 R2, R2 ;  /* 0x0000000200027312 */ /* 0x000e240000301400 */
[----:B0-----:R-:W-:-:S13]  /*0230*/  FSETP.GT.AND P0, PT, R2, -1, PT ;  /* 0xbf8000000200780b */ /* 0x001fda0003f04000 */
[----:B------:R-:W-:Y:S05]  /*0240*/  @!P0 BRA `(.L_x_34) ;  /* 0x0000000800ac8947 */ /* 0x000fea0003800000 */
[----:B------:R-:W0:Y:S01]  /*0250*/  LDC R7, c[0x0][0x388] ;  /* 0x0000e200ff077b82 */ /* 0x000e220000000800 */
[----:B------:R-:W1:Y:S01]  /*0260*/  S2R R6, SR_TID.X ;  /* 0x0000000000067919 */ /* 0x000e620000002100 */
[----:B------:R-:W-:Y:S01]  /*0270*/  FADD R0, R2, 1 ;  /* 0x3f80000002007421 */ /* 0x000fe20000000000 */
[----:B------:R-:W-:Y:S01]  /*0280*/  IMAD.MOV.U32 R5, RZ, RZ, RZ ;  /* 0x000000ffff057224 */ /* 0x000fe200078e00ff */
[----:B------:R-:W2:Y:S01]  /*0290*/  LDCU.64 UR8, c[0x0][0x358] ;  /* 0x00006b00ff0877ac */ /* 0x000ea20008000a00 */
[CC--:B0-----:R-:W-:Y:S01]  /*02a0*/  LEA.HI R4, R7.reuse, R7.reuse, RZ, 0x1 ;  /* 0x0000000707047211 */ /* 0x0c1fe200078f08ff */
[----:B------:R-:W-:-:S03]  /*02b0*/  IMAD R7, R7, R7, RZ ;  /* 0x0000000707077224 */ /* 0x000fc600078e02ff */
[----:B------:R-:W-:Y:S01]  /*02c0*/  SHF.R.S32.HI R4, RZ, 0x1, R4 ;  /* 0x00000001ff047819 */ /* 0x000fe20000011404 */
[----:B-1----:R-:W-:-:S04]  /*02d0*/  VIADD R6, R6, UR6 ;  /* 0x0000000606067c36 */ /* 0x002fc80008000000 */
[----:B--2---:R-:W-:-:S07]  /*02e0*/  IMAD.MOV R9, RZ, RZ, -R4 ;  /* 0x000000ffff097224 */ /* 0x004fce00078e0a04 */
.L_x_46:
[----:B0-----:R-:W0:Y:S01]  /*02f0*/  LDCU.64 UR10, c[0x0][0x390] ;  /* 0x00007200ff0a77ac */ /* 0x001e220008000a00 */
[----:B------:R-:W-:Y:S01]  /*0300*/  IMAD R8, R5, UR4, R6 ;  /* 0x0000000405087c24 */ /* 0x000fe2000f8e0206 */
[----:B------:R-:W-:Y:S01]  /*0310*/  BSSY.RECONVERGENT B0, `(.L_x_35) ;  /* 0x000006b000007945 */ /* 0x000fe20003800200 */
[----:B-1----:R-:W1:Y:S03]  /*0320*/  LDCU.64 UR12, c[0x0][0x380] ;  /* 0x00007000ff0c77ac */ /* 0x002e660008000a00 */
[----:B------:R-:W-:Y:S02]  /*0330*/  SHF.R.S32.HI R16, RZ, 0x1f, R8 ;  /* 0x0000001fff107819 */ /* 0x000fe40000011408 */
[----:B0-----:R-:W-:-:S04]  /*0340*/  ISETP.GE.U32.AND P0, PT, R8, UR10, PT ;  /* 0x0000000a08007c0c */ /* 0x001fc8000bf06070 */
[----:B------:R-:W-:-:S13]  /*0350*/  ISETP.GE.AND.EX P0, PT, R16, UR11, PT, P0 ;  /* 0x0000000b10007c0c */ /* 0x000fda000bf06300 */
[----:B-1----:R-:W-:Y:S05]  /*0360*/  @P0 BRA `(.L_x_36) ;  /* 0x0000000400940947 */ /* 0x002fea0003800000 */
[----:B------:R-:W0:Y:S02]  /*0370*/  LDCU.64 UR10, c[0x0][0x380] ;  /* 0x00007000ff0a77ac */ /* 0x000e240008000a00 */
[----:B0-----:R-:W-:-:S04]  /*0380*/  IADD3 R2, P0, PT, R8, UR10, RZ ;  /* 0x0000000a08027c10 */ /* 0x001fc8000ff1e0ff */
[----:B------:R-:W-:-:S05]  /*0390*/  IADD3.X R3, PT, PT, R16, UR11, RZ, P0, !PT ;  /* 0x0000000b10037c10 */ /* 0x000fca00087fe4ff */
[----:B------:R-:W2:Y:S01]  /*03a0*/  LDG.E.U8 R10, desc[UR8][R2.64] ;  /* 0x00000008020a7981 */ /* 0x000ea2000c1e1100 */
[----:B------:R-:W-:Y:S01]  /*03b0*/  BSSY.RECONVERGENT B1, `(.L_x_37) ;  /* 0x0000050000017945 */ /* 0x000fe20003800200 */
[----:B--2---:R-:W-:-:S13]  /*03c0*/  ISETP.NE.AND P0, PT, R10, RZ, PT ;  /* 0x000000ff0a00720c */ /* 0x004fda0003f05270 */
[----:B------:R-:W-:Y:S05]  /*03d0*/  @!P0 BRA `(.L_x_38) ;  /* 0x0000000400348947 */ /* 0x000fea0003800000 */
[----:B------:R-:W0:Y:S02]  /*03e0*/  LDC R11, c[0x0][0x388] ;  /* 0x0000e200ff0b7b82 */ /* 0x000e240000000800 */
[----:B0-----:R-:W-:-:S04]  /*03f0*/  IABS R15, R11 ;  /* 0x0000000b000f7213 */ /* 0x001fc80000000000 */
[----:B------:R-:W0:Y:S08]  /*0400*/  I2F.RP R10, R15 ;  /* 0x0000000f000a7306 */ /* 0x000e300000209400 */
[----:B0-----:R-:W0:Y:S02]  /*0410*/  MUFU.RCP R10, R10 ;  /* 0x0000000a000a7308 */ /* 0x001e240000001000 */
[----:B0-----:R-:W-:-:S06]  /*0420*/  VIADD R12, R10, 0xffffffe ;  /* 0x0ffffffe0a0c7836 */ /* 0x001fcc0000000000 */
[----:B------:R0:W1:Y:S02]  /*0430*/  F2I.FTZ.U32.TRUNC.NTZ R13, R12 ;  /* 0x0000000c000d7305 */ /* 0x000064000021f000 */
[----:B0-----:R-:W-:Y:S02]  /*0440*/  IMAD.MOV.U32 R12, RZ, RZ, RZ ;  /* 0x000000ffff0c7224 */ /* 0x001fe400078e00ff */
[----:B-1----:R-:W-:-:S04]  /*0450*/  IMAD.MOV R14, RZ, RZ, -R13 ;  /* 0x000000ffff0e7224 */ /* 0x002fc800078e0a0d */
[----:B------:R-:W-:Y:S01]  /*0460*/  IMAD R17, R14, R15, RZ ;  /* 0x0000000f0e117224 */ /* 0x000fe200078e02ff */
[----:B------:R-:W-:-:S03]  /*0470*/  IABS R14, R8 ;  /* 0x00000008000e7213 */ /* 0x000fc60000000000 */
[----:B------:R-:W-:-:S06]  /*0480*/  IMAD.HI.U32 R13, R13, R17, R12 ;  /* 0x000000110d0d7227 */ /* 0x000fcc00078e000c */
[----:B------:R-:W-:-:S04]  /*0490*/  IMAD.HI.U32 R13, R13, R14, RZ ;  /* 0x0000000e0d0d7227 */ /* 0x000fc800078e00ff */
[----:B------:R-:W-:-:S04]  /*04a0*/  IMAD.MOV R10, RZ, RZ, -R13 ;  /* 0x000000ffff0a7224 */ /* 0x000fc800078e0a0d */
[----:B------:R-:W-:-:S05]  /*04b0*/  IMAD R10, R15, R10, R14 ;  /* 0x0000000a0f0a7224 */ /* 0x000fca00078e020e */
[----:B------:R-:W-:-:S13]  /*04c0*/  ISETP.GT.U32.AND P1, PT, R15, R10, PT ;  /* 0x0000000a0f00720c */ /* 0x000fda0003f24070 */
[-C--:B------:R-:W-:Y:S01]  /*04d0*/  @!P1 IADD3 R10, PT, PT, R10, -R15.reuse, RZ ;  /* 0x8000000f0a0a9210 */ /* 0x080fe20007ffe0ff */
[----:B------:R-:W-:Y:S01]  /*04e0*/  @!P1 VIADD R13, R13, 0x1 ;  /* 0x000000010d0d9836 */ /* 0x000fe20000000000 */
[----:B------:R-:W-:Y:S02]  /*04f0*/  ISETP.NE.AND P1, PT, R11, RZ, PT ;  /* 0x000000ff0b00720c */ /* 0x000fe40003f25270 */
[----:B------:R-:W-:Y:S02]  /*0500*/  ISETP.GE.U32.AND P0, PT, R10, R15, PT ;  /* 0x0000000f0a00720c */ /* 0x000fe40003f06070 */
[----:B------:R-:W-:-:S04]  /*0510*/  LOP3.LUT R10, R8, R11, RZ, 0x3c, !PT ;  /* 0x0000000b080a7212 */ /* 0x000fc800078e3cff */
[----:B------:R-:W-:-:S07]  /*0520*/  ISETP.GE.AND P2, PT, R10, RZ, PT ;  /* 0x000000ff0a00720c */ /* 0x000fce0003f46270 */
[----:B------:R-:W-:-:S06]  /*0530*/  @P0 VIADD R13, R13, 0x1 ;  /* 0x000000010d0d0836 */ /* 0x000fcc0000000000 */
[----:B------:R-:W-:Y:S01]  /*0540*/  @!P2 IMAD.MOV R13, RZ, RZ, -R13 ;  /* 0x000000ffff0da224 */ /* 0x000fe200078e0a0d */
[----:B------:R-:W-:Y:S02]  /*0550*/  @!P1 LOP3.LUT R13, RZ, R11, RZ, 0x33, !PT ;  /* 0x0000000bff0d9212 */ /* 0x000fe400078e33ff */
[----:B------:R-:W-:-:S03]  /*0560*/  ISETP.GE.AND P1, PT, R11, 0x1, PT ;  /* 0x000000010b00780c */ /* 0x000fc60003f26270 */
[----:B------:R-:W-:-:S04]  /*0570*/  IMAD.MOV R15, RZ, RZ, -R13 ;  /* 0x000000ffff0f7224 */ /* 0x000fc800078e0a0d */
[----:B------:R-:W-:-:S05]  /*0580*/  IMAD R15, R11, R15, R8 ;  /* 0x0000000f0b0f7224 */ /* 0x000fca00078e0208 */
[----:B------:R-:W-:-:S04]  /*0590*/  ISETP.GE.AND P0, PT, R15, R4, PT ;  /* 0x000000040f00720c */ /* 0x000fc80003f06270 */
[----:B------:R-:W-:-:S05]  /*05a0*/  SEL R10, R4, R9, !P0 ;  /* 0x00000009040a7207 */ /* 0x000fca0004000000 */
[----:B------:R-:W-:Y:S01]  /*05b0*/  IMAD.IADD R10, R15, 0x1, R10 ;  /* 0x000000010f0a7824 */ /* 0x000fe200078e020a */
[----:B------:R-:W-:Y:S06]  /*05c0*/  @!P1 BRA `(.L_x_38) ;  /* 0x0000000000b89947 */ /* 0x000fec0003800000 */
[----:B------:R-:W0:Y:S01]  /*05d0*/  LDC R12, c[0x0][0x388] ;  /* 0x0000e200ff0c7b82 */ /* 0x000e220000000800 */
[----:B------:R-:W-:Y:S01]  /*05e0*/  I2FP.F32.S32 R13, R13 ;  /* 0x0000000d000d7245 */ /* 0x000fe20000201400 */
[----:B------:R-:W-:-:S04]  /*05f0*/  IMAD R14, R10, R11, RZ ;  /* 0x0000000b0a0e7224 */ /* 0x000fc800078e02ff */
[----:B------:R-:W-:Y:S01]  /*0600*/  IMAD.IADD R15, R14, 0x1, R11 ;  /* 0x000000010e0f7824 */ /* 0x000fe200078e020b */
[----:B------:R-:W1:Y:S06]  /*0610*/  F2I.TRUNC.NTZ R13, R13 ;  /* 0x0000000d000d7305 */ /* 0x000e6c000020f100 */
.L_x_41:
[----:B--2---:R-:W-:-:S04]  /*0620*/  IADD3 R10, P0, PT, R14, UR12, RZ ;  /* 0x0000000c0e0a7c10 */ /* 0x004fc8000ff1e0ff */
[----:B------:R-:W-:-:S05]  /*0630*/  LEA.HI.X.SX32 R11, R14, UR13, 0x1, P0 ;  /* 0x0000000d0e0b7c11 */ /* 0x000fca00080f0eff */
[----:B------:R-:W2:Y:S01]  /*0640*/  LDG.E.U8 R10, desc[UR8][R10.64] ;  /* 0x000000080a0a7981 */ /* 0x000ea2000c1e1100 */
[----:B------:R-:W-:Y:S01]  /*0650*/  BSSY.RECONVERGENT B2, `(.L_x_39) ;  /* 0x0000022000027945 */ /* 0x000fe20003800200 */
[----:B--2---:R-:W-:-:S13]  /*0660*/  ISETP.NE.AND P0, PT, R10, RZ, PT ;  /* 0x000000ff0a00720c */ /* 0x004fda0003f05270 */
[----:B------:R-:W-:Y:S05]  /*0670*/  @!P0 BRA `(.L_x_40) ;  /* 0x00000000007c8947 */ /* 0x000fea0003800000 */
[----:B0-----:R-:W-:Y:S02]  /*0680*/  IABS R17, R12 ;  /* 0x0000000c00117213 */ /* 0x001fe40000000000 */
[----:B------:R-:W-:Y:S02]  /*0690*/  IABS R20, R14 ;  /* 0x0000000e00147213 */ /* 0x000fe40000000000 */
[----:B------:R-:W0:Y:S01]  /*06a0*/  I2F.RP R18, R17 ;  /* 0x0000001100127306 */ /* 0x000e220000209400 */
[----:B------:R-:W-:Y:S02]  /*06b0*/  ISETP.GE.AND P1, PT, R14, RZ, PT ;  /* 0x000000ff0e00720c */ /* 0x000fe40003f26270 */
[----:B------:R-:W-:-:S05]  /*06c0*/  ISETP.NE.AND P2, PT, R12, RZ, PT ;  /* 0x000000ff0c00720c */ /* 0x000fca0003f45270 */
[----:B0-----:R-:W0:Y:S02]  /*06d0*/  MUFU.RCP R18, R18 ;  /* 0x0000001200127308 */ /* 0x001e240000001000 */
[----:B0-----:R-:W-:-:S06]  /*06e0*/  VIADD R19, R18, 0xffffffe ;  /* 0x0ffffffe12137836 */ /* 0x001fcc0000000000 */
[----:B------:R-:W0:Y:S02]  /*06f0*/  F2I.FTZ.U32.TRUNC.NTZ R11, R19 ;  /* 0x00000013000b7305 */ /* 0x000e24000021f000 */
[----:B0-----:R-:W-:-:S05]  /*0700*/  IADD3 R10, PT, PT, RZ, -R11, RZ ;  /* 0x8000000bff0a7210 */ /* 0x001fca0007ffe0ff */
[----:B------:R-:W-:Y:S02]  /*0710*/  IMAD R21, R10, R17, RZ ;  /* 0x000000110a157224 */ /* 0x000fe400078e02ff */
[----:B------:R-:W-:-:S04]  /*0720*/  IMAD.MOV.U32 R10, RZ, RZ, RZ ;  /* 0x000000ffff0a7224 */ /* 0x000fc800078e00ff */
[----:B------:R-:W-:-:S04]  /*0730*/  IMAD.HI.U32 R10, R11, R21, R10 ;  /* 0x000000150b0a7227 */ /* 0x000fc800078e000a */
[----:B------:R-:W-:-:S04]  /*0740*/  IMAD.MOV.U32 R11, RZ, RZ, R20 ;  /* 0x000000ffff0b7224 */ /* 0x000fc800078e0014 */
[----:B------:R-:W-:-:S04]  /*0750*/  IMAD.HI.U32 R10, R10, R11, RZ ;  /* 0x0000000b0a0a7227 */ /* 0x000fc800078e00ff */
[----:B------:R-:W-:-:S04]  /*0760*/  IMAD.MOV R10, RZ, RZ, -R10 ;  /* 0x000000ffff0a7224 */ /* 0x000fc800078e0a0a */
[----:B------:R-:W-:-:S05]  /*0770*/  IMAD R10, R17, R10, R11 ;  /* 0x0000000a110a7224 */ /* 0x000fca00078e020b */
[----:B------:R-:W-:-:S13]  /*0780*/  ISETP.GT.U32.AND P0, PT, R17, R10, PT ;  /* 0x0000000a1100720c */ /* 0x000fda0003f04070 */
[----:B------:R-:W-:-:S05]  /*0790*/  @!P0 IMAD.IADD R10, R10, 0x1, -R17 ;  /* 0x000000010a0a8824 */ /* 0x000fca00078e0a11 */
[----:B------:R-:W-:-:S13]  /*07a0*/  ISETP.GT.U32.AND P0, PT, R17, R10, PT ;  /* 0x0000000a1100720c */ /* 0x000fda0003f04070 */
[----:B------:R-:W-:-:S04]  /*07b0*/  @!P0 IMAD.IADD R10, R10, 0x1, -R17 ;  /* 0x000000010a0a8824 */ /* 0x000fc800078e0a11 */
[----:B------:R-:W-:-:S04]  /*07c0*/  IMAD.MOV.U32 R18, RZ, RZ, R10 ;  /* 0x000000ffff127224 */ /* 0x000fc800078e000a */
[----:B------:R-:W-:Y:S01]  /*07d0*/  @!P1 IMAD.MOV R18, RZ, RZ, -R18 ;  /* 0x000000ffff129224 */ /* 0x000fe200078e0a12 */
[----:B------:R-:W-:-:S04]  /*07e0*/  @!P2 LOP3.LUT R18, RZ, R12, RZ, 0x33, !PT ;  /* 0x0000000cff12a212 */ /* 0x000fc800078e33ff */
[----:B-1----:R-:W-:-:S13]  /*07f0*/  ISETP.NE.AND P0, PT, R18, R13, PT ;  /* 0x0000000d1200720c */ /* 0x002fda0003f05270 */
[----:B------:R-:W0:Y:S01]  /*0800*/  @P0 LDC.64 R10, c[0x0][0x398] ;  /* 0x0000e600ff0a0b82 */ /* 0x000e220000000a00 */
[----:B------:R-:W-:Y:S02]  /*0810*/  @P0 IMAD R17, R13, R12, R18 ;  /* 0x0000000c0d110224 */ /* 0x000fe400078e0212 */
[----:B------:R-:W-:-:S03]  /*0820*/  HFMA2 R18, -RZ, RZ, 0, 5.9604644775390625e-08 ;  /* 0x00000001ff127431 */ /* 0x000fc600000001ff */
[----:B0-----:R-:W-:-:S04]  /*0830*/  @P0 IADD3 R10, P1, PT, R17, R10, RZ ;  /* 0x0000000a110a0210 */ /* 0x001fc80007f3e0ff */
[----:B------:R-:W-:Y:S02]  /*0840*/  @P0 LEA.HI.X.SX32 R11, R17, R11, 0x1, P1 ;  /* 0x0000000b110b0211 */ /* 0x000fe400008f0eff */
[----:B------:R-:W-:-:S05]  /*0850*/  @P0 PRMT R17, R18, 0x7610, R17 ;  /* 0x0000761012110816 */ /* 0x000fca0000000011 */
[----:B------:R2:W-:Y:S02]  /*0860*/  @P0 STG.E.U8 desc[UR8][R10.64], R17 ;  /* 0x000000110a000986 */ /* 0x0005e4000c101108 */
.L_x_40:
[----:B------:R-:W-:Y:S05]  /*0870*/  BSYNC.RECONVERGENT B2 ;  /* 0x0000000000027941 */ /* 0x000fea0003800200 */
.L_x_39:
[----:B------:R-:W-:-:S05]  /*0880*/  VIADD R14, R14, 0x1 ;  /* 0x000000010e0e7836 */ /* 0x000fca0000000000 */
[----:B------:R-:W-:-:S13]  /*0890*/  ISETP.GE.AND P0, PT, R14, R15, PT ;  /* 0x0000000f0e00720c */ /* 0x000fda0003f06270 */
[----:B------:R-:W-:Y:S05]  /*08a0*/  @!P0 BRA `(.L_x_41) ;  /* 0xfffffffc005c8947 */ /* 0x000fea000383ffff */
.L_x_38:
[----:B------:R-:W-:Y:S05]  /*08b0*/  BSYNC.RECONVERGENT B1 ;  /* 0x0000000000017941 */ /* 0x000fea0003800200 */
.L_x_37:
[----:B------:R-:W2:Y:S02]  /*08c0*/  LDCU.64 UR10, c[0x0][0x398] ;  /* 0x00007300ff0a77ac */ /* 0x000ea40008000a00 */
[----:B--2---:R-:W-:-:S04]  /*08d0*/  IADD3 R10, P0, PT, R8, UR10, RZ ;  /* 0x0000000a080a7c10 */ /* 0x004fc8000ff1e0ff */
[----:B------:R-:W-:-:S05]  /*08e0*/  IADD3.X R11, PT, PT, R16, UR11, RZ, P0, !PT ;  /* 0x0000000b100b7c10 */ /* 0x000fca00087fe4ff */
[----:B0-----:R-:W2:Y:S01]  /*08f0*/  LDG.E.U8 R12, desc[UR8][R10.64] ;  /* 0x000000080a0c7981 */ /* 0x001ea2000c1e1100 */
[----:B------:R-:W-:Y:S01]  /*0900*/  BSSY.RECONVERGENT B1, `(.L_x_42) ;  /* 0x000000a000017945 */ /* 0x000fe20003800200 */
[----:B------:R-:W-:Y:S02]  /*0910*/  PRMT R15, RZ, 0x7610, R15 ;  /* 0x00007610ff0f7816 */ /* 0x000fe4000000000f */
[----:B--2---:R-:W-:-:S13]  /*0920*/  ISETP.NE.AND P0, PT, R12, RZ, PT ;  /* 0x000000ff0c00720c */ /* 0x004fda0003f05270 */
[----:B------:R-:W-:Y:S05]  /*0930*/  @!P0 BRA `(.L_x_43) ;  /* 0x0000000000188947 */ /* 0x000fea0003800000 */
[----:B------:R-:W0:Y:S01]  /*0940*/  LDCU.64 UR10, c[0x0][0x3a0] ;  /* 0x00007400ff0a77ac */ /* 0x000e220008000a00 */
[----:B------:R-:W-:Y:S01]  /*0950*/  IMAD.MOV.U32 R14, RZ, RZ, 0x1 ;  /* 0x00000001ff0e7424 */ /* 0x000fe200078e00ff */
[----:B0-----:R-:W-:-:S04]  /*0960*/  IADD3 R12, P0, PT, R8, UR10, RZ ;  /* 0x0000000a080c7c10 */ /* 0x001fc8000ff1e0ff */
[----:B-1----:R-:W-:-:S05]  /*0970*/  IADD3.X R13, PT, PT, R16, UR11, RZ, P0, !PT ;  /* 0x0000000b100d7c10 */ /* 0x002fca00087fe4ff */
[----:B------:R0:W-:Y:S04]  /*0980*/  STG.E.U8 desc[UR8][R12.64], R14 ;  /* 0x0000000e0c007986 */ /* 0x0001e8000c101108 */
[----:B------:R0:W5:Y:S02]  /*0990*/  LDG.E.U8 R15, desc[UR8][R10.64] ;  /* 0x000000080a0f7981 */ /* 0x000164000c1e1100 */
.L_x_43:
[----:B------:R-:W-:Y:S05]  /*09a0*/  BSYNC.RECONVERGENT B1 ;  /* 0x0000000000017941 */ /* 0x000fea0003800200 */
.L_x_42:
[----:B-----5:R2:W-:Y:S02]  /*09b0*/  STG.E.U8 desc[UR8][R2.64], R15 ;  /* 0x0000000f02007986 */ /* 0x0205e4000c101108 */
.L_x_36:
[----:B------:R-:W-:Y:S05]  /*09c0*/  BSYNC.RECONVERGENT B0 ;  /* 0x0000000000007941 */ /* 0x000fea0003800200 */
.L_x_35:
[----:B------:R-:W-:Y:S01]  /*09d0*/  BAR.SYNC.DEFER_BLOCKING 0x0 ;  /* 0x0000000000007b1d */ /* 0x000fe20000010000 */
[----:B------:R-:W-:-:S05]  /*09e0*/  ISETP.GE.AND P0, PT, R8, R7, PT ;  /* 0x000000070800720c */ /* 0x000fca0003f06270 */
[----:B------:R-:W-:Y:S08]  /*09f0*/  BSSY.RECONVERGENT B0, `(.L_x_44) ;  /* 0x000002c000007945 */ /* 0x000ff00003800200 */
[----:B------:R-:W-:Y:S05]  /*0a00*/  @P0 BRA `(.L_x_45) ;  /* 0x0000000000a80947 */ /* 0x000fea0003800000 */
[----:B--2---:R-:W2:Y:S01]  /*0a10*/  LDC R3, c[0x0][0x388] ;  /* 0x0000e200ff037b82 */ /* 0x004ea20000000800 */
[----:B0-----:R-:W-:Y:S01]  /*0a20*/  IABS R14, R8 ;  /* 0x00000008000e7213 */ /* 0x001fe20000000000 */
[----:B------:R-:W0:Y:S01]  /*0a30*/  LDCU.64 UR10, c[0x0][0x3a0] ;  /* 0x00007400ff0a77ac */ /* 0x000e220008000a00 */
[----:B--2---:R-:W-:-:S04]  /*0a40*/  IABS R2, R3 ;  /* 0x0000000300027213 */ /* 0x004fc80000000000 */
[----:B------:R-:W2:Y:S08]  /*0a50*/  I2F.RP R12, R2 ;  /* 0x00000002000c7306 */ /* 0x000eb00000209400 */
[----:B--2---:R-:W2:Y:S02]  /*0a60*/  MUFU.RCP R12, R12 ;  /* 0x0000000c000c7308 */ /* 0x004ea40000001000 */
[----:B--2---:R-:W-:-:S06]  /*0a70*/  VIADD R10, R12, 0xffffffe ;  /* 0x0ffffffe0c0a7836 */ /* 0x004fcc0000000000 */
[----:B------:R2:W1:Y:S02]  /*0a80*/  F2I.FTZ.U32.TRUNC.NTZ R11, R10 ;  /* 0x0000000a000b7305 */ /* 0x000464000021f000 */
[----:B--2---:R-:W-:Y:S02]  /*0a90*/  IMAD.MOV.U32 R10, RZ, RZ, RZ ;  /* 0x000000ffff0a7224 */ /* 0x004fe400078e00ff */
[----:B-1----:R-:W-:-:S04]  /*0aa0*/  IMAD.MOV R13, RZ, RZ, -R11 ;  /* 0x000000ffff0d7224 */ /* 0x002fc800078e0a0b */
[----:B------:R-:W-:-:S04]  /*0ab0*/  IMAD R13, R13, R2, RZ ;  /* 0x000000020d0d7224 */ /* 0x000fc800078e02ff */
[----:B------:R-:W-:-:S04]  /*0ac0*/  IMAD.HI.U32 R13, R11, R13, R10 ;  /* 0x0000000d0b0d7227 */ /* 0x000fc800078e000a */
[----:B------:R-:W-:-:S04]  /*0ad0*/  IMAD.MOV.U32 R11, RZ, RZ, R14 ;  /* 0x000000ffff0b7224 */ /* 0x000fc800078e000e */
        /* <DEDUP_REMOVED lines=10> */
[----:B------:R-:W-:-:S04]  /*0b80*/  @P1 VIADD R13, R13, 0x1 ;  /* 0x000000010d0d1836 */ /* 0x000fc80000000000 */
[----:B------:R-:W-:-:S04]  /*0b90*/  IMAD.MOV.U32 R2, RZ, RZ, R13 ;  /* 0x000000ffff027224 */ /* 0x000fc800078e000d */
[----:B------:R-:W-:Y:S01]  /*0ba0*/  @!P2 IMAD.MOV R2, RZ, RZ, -R2 ;  /* 0x000000ffff02a224 */ /* 0x000fe200078e0a02 */
[----:B------:R-:W-:-:S04]  /*0bb0*/  @!P0 LOP3.LUT R2, RZ, R3, RZ, 0x33, !PT ;  /* 0x00000003ff028212 */ /* 0x000fc800078e33ff */
[----:B------:R-:W-:Y:S01]  /*0bc0*/  I2FP.F32.S32 R12, R2 ;  /* 0x00000002000c7245 */ /* 0x000fe20000201400 */
[----:B------:R-:W-:-:S04]  /*0bd0*/  IMAD.MOV R2, RZ, RZ, -R2 ;  /* 0x000000ffff027224 */ /* 0x000fc800078e0a02 */
[----:B------:R-:W-:Y:S01]  /*0be0*/  IMAD R8, R3, R2, R8 ;  /* 0x0000000203087224 */ /* 0x000fe200078e0208 */
[----:B------:R-:W1:Y:S03]  /*0bf0*/  F2I.TRUNC.NTZ R12, R12 ;  /* 0x0000000c000c7305 */ /* 0x000e66000020f100 */
[-C--:B-1----:R-:W-:Y:S02]  /*0c00*/  IMAD R11, R12, R3.reuse, R8 ;  /* 0x000000030c0b7224 */ /* 0x082fe400078e0208 */
[----:B------:R-:W-:-:S03]  /*0c10*/  IMAD R8, R8, R3, R12 ;  /* 0x0000000308087224 */ /* 0x000fc600078e020c */
[C---:B0-----:R-:W-:Y:S02]  /*0c20*/  IADD3 R2, P0, PT, R11.reuse, UR10, RZ ;  /* 0x0000000a0b027c10 */ /* 0x041fe4000ff1e0ff */
[C---:B------:R-:W-:Y:S02]  /*0c30*/  IADD3 R10, P1, PT, R8.reuse, UR10, RZ ;  /* 0x0000000a080a7c10 */ /* 0x040fe4000ff3e0ff */
[----:B------:R-:W-:Y:S02]  /*0c40*/  LEA.HI.X.SX32 R3, R11, UR11, 0x1, P0 ;  /* 0x0000000b0b037c11 */ /* 0x000fe400080f0eff */
[----:B------:R-:W-:-:S03]  /*0c50*/  LEA.HI.X.SX32 R11, R8, UR11, 0x1, P1 ;  /* 0x0000000b080b7c11 */ /* 0x000fc600088f0eff */
[----:B------:R-:W2:Y:S04]  /*0c60*/  LDG.E.U8 R8, desc[UR8][R2.64] ;  /* 0x0000000802087981 */ /* 0x000ea8000c1e1100 */
[----:B------:R-:W2:Y:S02]  /*0c70*/  LDG.E.U8 R11, desc[UR8][R10.64] ;  /* 0x000000080a0b7981 */ /* 0x000ea4000c1e1100 */
[----:B--2---:R-:W-:-:S04]  /*0c80*/  LOP3.LUT P0, RZ, R11, 0xff, R8, 0xc8, !PT ;  /* 0x000000ff0bff7812 */ /* 0x004fc8000780c808 */
[----:B------:R-:W-:-:S05]  /*0c90*/  SEL R13, RZ, 0x1, !P0 ;  /* 0x00000001ff0d7807 */ /* 0x000fca0004000000 */
[----:B------:R3:W-:Y:S04]  /*0ca0*/  STG.E.U8 desc[UR8][R2.64], R13 ;  /* 0x0000000d02007986 */ /* 0x0007e8000c101108 */
.L_x_45:
[----:B------:R-:W-:Y:S05]  /*0cb0*/  BSYNC.RECONVERGENT B0 ;  /* 0x0000000000007941 */ /* 0x000fea0003800200 */
.L_x_44:
[----:B------:R-:W-:-:S05]  /*0cc0*/  VIADD R5, R5, 0x1 ;  /* 0x0000000105057836 */ /* 0x000fca0000000000 */
[----:B--23--:R-:W-:-:S04]  /*0cd0*/  I2FP.F32.U32 R3, R5 ;  /* 0x0000000500037245 */ /* 0x00cfc80000201000 */
[----:B------:R-:W-:-:S13]  /*0ce0*/  FSETP.GT.AND P0, PT, R0, R3, PT ;  /* 0x000000030000720b */ /* 0x000fda0003f04000 */
[----:B------:R-:W-:Y:S05]  /*0cf0*/  @P0 BRA `(.L_x_46) ;  /* 0xfffffff4007c0947 */ /* 0x000fea000383ffff */
.L_x_34:
[----:B------:R-:W-:Y:S06]  /*0d00*/  BAR.SYNC.DEFER_BLOCKING 0x0 ;  /* 0x0000000000007b1d */ /* 0x000fec0000010000 */
[----:B------:R-:W-:Y:S05]  /*0d10*/  EXIT ;  /* 0x000000000000794d */ /* 0x000fea0003800000 */
        .weak           $__internal_0_$__cuda_sm20_div_s64
        .type           $__internal_0_$__cuda_sm20_div_s64,@function
        .size           $__internal_0_$__cuda_sm20_div_s64,(.L_x_48 - $__internal_0_$__cuda_sm20_div_s64)
$__internal_0_$__cuda_sm20_div_s64:
[----:B------:R-:W-:Y:S02]  /*0d20*/  UMOV UR5, URZ ;  /* 0x000000ff00057c82 */ /* 0x000fe40008000000 */
[----:B------:R-:W0:Y:S08]  /*0d30*/  I2F.U64.RP R6, UR4 ;  /* 0x0000000400067d12 */ /* 0x000e300008309000 */
[----:B0-----:R-:W0:Y:S02]  /*0d40*/  MUFU.RCP R6, R6 ;  /* 0x0000000600067308 */ /* 0x001e240000001000 */
[----:B0-----:R-:W-:-:S06]  /*0d50*/  VIADD R4, R6, 0x1ffffffe ;  /* 0x1ffffffe06047836 */ /* 0x001fcc0000000000 */
[----:B------:R-:W0:Y:S02]  /*0d60*/  F2I.U64.TRUNC R4, R4 ;  /* 0x0000000400047311 */ /* 0x000e24000020d800 */
[----:B0-----:R-:W-:-:S04]  /*0d70*/  IMAD.WIDE.U32 R2, R4, UR4, RZ ;  /* 0x0000000404027c25 */ /* 0x001fc8000f8e00ff */
[----:B------:R-:W-:Y:S01]  /*0d80*/  IMAD R3, R5, UR4, R3 ;  /* 0x0000000405037c24 */ /* 0x000fe2000f8e0203 */
[----:B------:R-:W-:-:S04]  /*0d90*/  IADD3 R7, P0, PT, RZ, -R2, RZ ;  /* 0x80000002ff077210 */ /* 0x000fc80007f1e0ff */
[----:B------:R-:W-:Y:S01]  /*0da0*/  IADD3.X R9, PT, PT, RZ, ~R3, RZ, P0, !PT ;  /* 0x80000003ff097210 */ /* 0x000fe200007fe4ff */
[----:B------:R-:W-:-:S04]  /*0db0*/  IMAD.HI.U32 R2, R4, R7, RZ ;  /* 0x0000000704027227 */ /* 0x000fc800078e00ff */
[----:B------:R-:W-:Y:S02]  /*0dc0*/  IMAD.MOV.U32 R3, RZ, RZ, R4 ;  /* 0x000000ffff037224 */ /* 0x000fe400078e0004 */
[-C--:B------:R-:W-:Y:S02]  /*0dd0*/  IMAD R11, R5, R9.reuse, RZ ;  /* 0x00000009050b7224 */ /* 0x080fe400078e02ff */
[----:B------:R-:W-:-:S04]  /*0de0*/  IMAD.WIDE.U32 R2, P0, R4, R9, R2 ;  /* 0x0000000904027225 */ /* 0x000fc80007800002 */
[----:B------:R-:W-:-:S04]  /*0df0*/  IMAD.HI.U32 R9, R5, R9, RZ ;  /* 0x0000000905097227 */ /* 0x000fc800078e00ff */
[----:B------:R-:W-:-:S04]  /*0e00*/  IMAD.HI.U32 R2, P1, R5, R7, R2 ;  /* 0x0000000705027227 */ /* 0x000fc80007820002 */
[----:B------:R-:W-:Y:S01]  /*0e10*/  IMAD.X R6, R9, 0x1, R5, P0 ;  /* 0x0000000109067824 */ /* 0x000fe200000e0605 */
[----:B------:R-:W-:Y:S02]  /*0e20*/  IADD3 R7, P2, PT, R11, R2, RZ ;  /* 0x000000020b077210 */ /* 0x000fe40007f5e0ff */
[----:B------:R-:W0:Y:S02]  /*0e30*/  LDC.64 R2, c[0x0][0x390] ;  /* 0x0000e400ff027b82 */ /* 0x000e240000000a00 */
[----:B------:R-:W-:Y:S01]  /*0e40*/  IADD3.X R9, PT, PT, RZ, RZ, R6, P2, P1 ;  /* 0x000000ffff097210 */ /* 0x000fe200017e2406 */
[----:B------:R-:W-:-:S03]  /*0e50*/  IMAD.WIDE.U32 R4, R7, UR4, RZ ;  /* 0x0000000407047c25 */ /* 0x000fc6000f8e00ff */
[----:B------:R-:W-:Y:S01]  /*0e60*/  IADD3 R13, P0, PT, RZ, -R4, RZ ;  /* 0x80000004ff0d7210 */ /* 0x000fe20007f1e0ff */
[----:B------:R-:W-:-:S04]  /*0e70*/  IMAD R4, R9, UR4, R5 ;  /* 0x0000000409047c24 */ /* 0x000fc8000f8e0205 */
[----:B------:R-:W-:-:S04]  /*0e80*/  IMAD.HI.U32 R6, R7, R13, RZ ;  /* 0x0000000d07067227 */ /* 0x000fc800078e00ff */
[----:B------:R-:W-:-:S04]  /*0e90*/  IMAD.X R4, RZ, RZ, ~R4, P0 ;  /* 0x000000ffff047224 */ /* 0x000fc800000e0e04 */
[----:B------:R-:W-:Y:S01]  /*0ea0*/  IMAD.WIDE.U32 R6, P0, R7, R4, R6 ;  /* 0x0000000407067225 */ /* 0x000fe20007800006 */
[----:B0-----:R-:W-:-:S03]  /*0eb0*/  ISETP.GE.AND P1, PT, R3, RZ, PT ;  /* 0x000000ff0300720c */ /* 0x001fc60003f26270 */
[C---:B------:R-:W-:Y:S01]  /*0ec0*/  IMAD R8, R9.reuse, R4, RZ ;  /* 0x0000000409087224 */ /* 0x040fe200078e02ff */
[----:B------:R-:W-:Y:S01]  /*0ed0*/  IADD3 R11, P4, PT, RZ, -R2, RZ ;  /* 0x80000002ff0b7210 */ /* 0x000fe20007f9e0ff */
[----:B------:R-:W-:-:S03]  /*0ee0*/  IMAD.HI.U32 R5, P2, R9, R13, R6 ;  /* 0x0000000d09057227 */ /* 0x000fc60007840006 */
[----:B------:R-:W-:Y:S01]  /*0ef0*/  SEL R6, R11, R2, !P1 ;  /* 0x000000020b067207 */ /* 0x000fe20004800000 */
[----:B------:R-:W-:Y:S01]  /*0f00*/  IMAD.HI.U32 R4, R9, R4, RZ ;  /* 0x0000000409047227 */ /* 0x000fe200078e00ff */
[----:B------:R-:W-:-:S03]  /*0f10*/  IADD3 R5, P3, PT, R8, R5, RZ ;  /* 0x0000000508057210 */ /* 0x000fc60007f7e0ff */
[----:B------:R-:W-:Y:S02]  /*0f20*/  IMAD.X R8, RZ, RZ, ~R3, P4 ;  /* 0x000000ffff087224 */ /* 0x000fe400020e0e03 */
[----:B------:R-:W-:-:S03]  /*0f30*/  IMAD.HI.U32 R2, R5, R6, RZ ;  /* 0x0000000605027227 */ /* 0x000fc600078e00ff */
[----:B------:R-:W-:Y:S01]  /*0f40*/  SEL R8, R8, R3, !P1 ;  /* 0x0000000308087207 */ /* 0x000fe20004800000 */
[----:B------:R-:W-:Y:S02]  /*0f50*/  IMAD.X R9, R4, 0x1, R9, P0 ;  /* 0x0000000104097824 */ /* 0x000fe400000e0609 */
[----:B------:R-:W-:-:S03]  /*0f60*/  IMAD.MOV.U32 R3, RZ, RZ, RZ ;  /* 0x000000ffff037224 */ /* 0x000fc600078e00ff */
[----:B------:R-:W-:Y:S01]  /*0f70*/  IADD3.X R9, PT, PT, RZ, RZ, R9, P3, P2 ;  /* 0x000000ffff097210 */ /* 0x000fe20001fe4409 */
[----:B------:R-:W-:-:S04]  /*0f80*/  IMAD.WIDE.U32 R2, R5, R8, R2 ;  /* 0x0000000805027225 */ /* 0x000fc800078e0002 */
[C---:B------:R-:W-:Y:S02]  /*0f90*/  IMAD R5, R9.reuse, R8, RZ ;  /* 0x0000000809057224 */ /* 0x040fe400078e02ff */
[----:B------:R-:W-:-:S04]  /*0fa0*/  IMAD.HI.U32 R2, P0, R9, R6, R2 ;  /* 0x0000000609027227 */ /* 0x000fc80007800002 */
[----:B------:R-:W-:Y:S01]  /*0fb0*/  IMAD.HI.U32 R9, R9, R8, RZ ;  /* 0x0000000809097227 */ /* 0x000fe200078e00ff */
[----:B------:R-:W-:-:S03]  /*0fc0*/  IADD3 R4, P2, PT, R5, R2, RZ ;  /* 0x0000000205047210 */ /* 0x000fc60007f5e0ff */
[----:B------:R-:W-:-:S05]  /*0fd0*/  IMAD.X R2, RZ, RZ, R9, P0 ;  /* 0x000000ffff027224 */ /* 0x000fca00000e0609 */
[----:B------:R-:W-:Y:S01]  /*0fe0*/  IADD3.X R5, PT, PT, RZ, R2, RZ, P2, !PT ;  /* 0x00000002ff057210 */ /* 0x000fe200017fe4ff */
[----:B------:R-:W-:-:S04]  /*0ff0*/  IMAD.WIDE.U32 R2, R4, UR4, RZ ;  /* 0x0000000404027c25 */ /* 0x000fc8000f8e00ff */
[----:B------:R-:W-:Y:S01]  /*1000*/  IMAD R3, R5, UR4, R3 ;  /* 0x0000000405037c24 */ /* 0x000fe2000f8e0203 */
[----:B------:R-:W-:-:S04]  /*1010*/  IADD3 R9, P0, PT, -R2, R6, RZ ;  /* 0x0000000602097210 */ /* 0x000fc80007f1e1ff */
[C---:B------:R-:W-:Y:S01]  /*1020*/  IADD3 R6, P2, PT, R9.reuse, -UR4, RZ ;  /* 0x8000000409067c10 */ /* 0x040fe2000ff5e0ff */
[----:B------:R-:W-:Y:S01]  /*1030*/  IMAD.X R8, R8, 0x1, ~R3, P0 ;  /* 0x0000000108087824 */ /* 0x000fe200000e0e03 */
[----:B------:R-:W-:Y:S02]  /*1040*/  ISETP.GE.U32.AND P0, PT, R9, UR4, PT ;  /* 0x0000000409007c0c */ /* 0x000fe4000bf06070 */
[----:B------:R-:W-:Y:S02]  /*1050*/  IADD3 R3, P3, PT, R4, 0x1, RZ ;  /* 0x0000000104037810 */ /* 0x000fe40007f7e0ff */
[C---:B------:R-:W-:Y:S02]  /*1060*/  ISETP.GE.U32.AND.EX P0, PT, R8.reuse, RZ, PT, P0 ;  /* 0x000000ff0800720c */ /* 0x040fe40003f06100 */
[----:B------:R-:W-:Y:S01]  /*1070*/  IADD3.X R7, PT, PT, R8, -0x1, RZ, P2, !PT ;  /* 0xffffffff08077810 */ /* 0x000fe200017fe4ff */
[----:B------:R-:W-:Y:S01]  /*1080*/  IMAD.X R2, RZ, RZ, R5, P3 ;  /* 0x000000ffff027224 */ /* 0x000fe200018e0605 */
[----:B------:R-:W-:-:S02]  /*1090*/  SEL R6, R6, R9, P0 ;  /* 0x0000000906067207 */ /* 0x000fc40000000000 */
[----:B------:R-:W-:Y:S02]  /*10a0*/  SEL R3, R3, R4, P0 ;  /* 0x0000000403037207 */ /* 0x000fe40000000000 */
[----:B------:R-:W-:Y:S02]  /*10b0*/  SEL R7, R7, R8, P0 ;  /* 0x0000000807077207 */ /* 0x000fe40000000000 */
[----:B------:R-:W-:Y:S02]  /*10c0*/  ISETP.GE.U32.AND P2, PT, R6, UR4, PT ;  /* 0x0000000406007c0c */ /* 0x000fe4000bf46070 */
[----:B------:R-:W-:Y:S02]  /*10d0*/  SEL R2, R2, R5, P0 ;  /* 0x0000000502027207 */ /* 0x000fe40000000000 */
[----:B------:R-:W-:Y:S02]  /*10e0*/  IADD3 R4, P3, PT, R3, 0x1, RZ ;  /* 0x0000000103047810 */ /* 0x000fe40007f7e0ff */
[----:B------:R-:W-:-:S03]  /*10f0*/  ISETP.GE.U32.AND.EX P0, PT, R7, RZ, PT, P2 ;  /* 0x000000ff0700720c */ /* 0x000fc60003f06120 */
[----:B------:R-:W-:Y:S01]  /*1100*/  IMAD.X R5, RZ, RZ, R2, P3 ;  /* 0x000000ffff057224 */ /* 0x000fe200018e0602 */
[----:B------:R-:W-:-:S04]  /*1110*/  SEL R4, R4, R3, P0 ;  /* 0x0000000304047207 */ /* 0x000fc80000000000 */
[----:B------:R-:W-:Y:S02]  /*1120*/  SEL R5, R5, R2, P0 ;  /* 0x0000000205057207 */ /* 0x000fe40000000000 */
[-C--:B------:R-:W-:Y:S02]  /*1130*/  IADD3 R3, P2, PT, RZ, -R4.reuse, RZ ;  /* 0x80000004ff037210 */ /* 0x080fe40007f5e0ff */
[----:B------:R-:W-:Y:S02]  /*1140*/  ISETP.NE.U32.AND P0, PT, RZ, UR4, PT ;  /* 0x00000004ff007c0c */ /* 0x000fe4000bf05070 */
[----:B------:R-:W-:Y:S01]  /*1150*/  SEL R4, R3, R4, !P1 ;  /* 0x0000000403047207 */ /* 0x000fe20004800000 */
[----:B------:R-:W-:Y:S01]  /*1160*/  IMAD.X R2, RZ, RZ, ~R5, P2 ;  /* 0x000000ffff027224 */ /* 0x000fe200010e0e05 */
[----:B------:R-:W-:Y:S01]  /*1170*/  ISETP.NE.AND.EX P0, PT, RZ, RZ, PT, P0 ;  /* 0x000000ffff00720c */ /* 0x000fe20003f05300 */
[----:B------:R-:W-:-:S03]  /*1180*/  IMAD.MOV.U32 R3, RZ, RZ, 0x0 ;  /* 0x00000000ff037424 */ /* 0x000fc600078e00ff */
[----:B------:R-:W-:Y:S01]  /*1190*/  SEL R5, R2, R5, !P1 ;  /* 0x0000000502057207 */ /* 0x000fe20004800000 */
[----:B------:R-:W-:Y:S01]  /*11a0*/  IMAD.MOV.U32 R2, RZ, RZ, R0 ;  /* 0x000000ffff027224 */ /* 0x000fe200078e0000 */
[----:B------:R-:W-:Y:S02]  /*11b0*/  SEL R4, R4, 0xffffffff, P0 ;  /* 0xffffffff04047807 */ /* 0x000fe40000000000 */
[----:B------:R-:W-:Y:S01]  /*11c0*/  SEL R5, R5, 0xffffffff, P0 ;  /* 0xffffffff05057807 */ /* 0x000fe20000000000 */
[----:B------:R-:W-:Y:S06]  /*11d0*/  RET.REL.NODEC R2 `(_Z5provaPbilS_S_) ;  /* 0xffffffec02887950 */ /* 0x000fec0003c3ffff */
.L_x_47:
        /* <DEDUP_REMOVED lines=10> */
.L_x_48:


//--------------------- .nv.global.init           --------------------------
	.section	.nv.global.init,"aw",@progbits
.nv.global.init:
	.type		$str$4,@object
	.size		$str$4,($str$2 - $str$4)
$str$4:
        /*0000*/ 	.byte	0x43, 0x69, 0x61, 0x6f, 0x20, 0x25, 0x64, 0x0a, 0x00
	.type		$str$2,@object
	.size		$str$2,($str$1 - $str$2)
$str$2:
        /*0009*/ 	.byte	0x48, 0x6f, 0x20, 0x63, 0x6f, 0x6e, 0x74, 0x72, 0x6f, 0x6c, 0x6c, 0x61, 0x74, 0x6f, 0x20, 0x6c
        /*0019*/ 	.byte	0x61, 0x20, 0x64, 0x69, 0x61, 0x67, 0x6f, 0x6e, 0x61, 0x6c, 0x65, 0x0a, 0x00
	.type		$str$1,@object
	.size		$str$1,($str$3 - $str$1)
$str$1:
        /*0026*/ 	.byte	0x51, 0x75, 0x69, 0x6e, 0x64, 0x69, 0x20, 0x74, 0x65, 0x6f, 0x72, 0x69, 0x63, 0x61, 0x6d, 0x65
        /*0036*/ 	.byte	0x6e, 0x74, 0x65, 0x20, 0x6e, 0x6f, 0x6e, 0x20, 0x63, 0x69, 0x20, 0x73, 0x6f, 0x6e, 0x6f, 0x20
        /*0046*/ 	.byte	0x73, 0x6f, 0x6c, 0x75, 0x7a, 0x69, 0x6f, 0x6e, 0x69, 0x0a, 0x0a, 0x00
	.type		$str$3,@object
	.size		$str$3,($str$5 - $str$3)
$str$3:
        /*0052*/ 	.byte	0x49, 0x6f, 0x20, 0x73, 0x6f, 0x6e, 0x6f, 0x20, 0x25, 0x64, 0x20, 0x65, 0x20, 0x69, 0x6c, 0x20
        /*0062*/ 	.byte	0x76, 0x61, 0x6c, 0x6f, 0x72, 0x65, 0x20, 0x64, 0x65, 0x6e, 0x74, 0x72, 0x6f, 0x20, 0x64, 0x5f
        /*0072*/ 	.byte	0x73, 0x6f, 0x6c, 0x5b, 0x74, 0x68, 0x69, 0x64, 0x5d, 0x3a, 0x20, 0x25, 0x64, 0x0a, 0x00
	.type		$str$5,@object
	.size		$str$5,($str - $str$5)
$str$5:
        /*0081*/ 	.byte	0x49, 0x6d, 0x70, 0x6f, 0x73, 0x73, 0x69, 0x62, 0x69, 0x6c, 0x65, 0x20, 0x6f, 0x74, 0x74, 0x65
        /*0091*/ 	.byte	0x6e, 0x65, 0x72, 0x65, 0x20, 0x75, 0x6e, 0x61, 0x20, 0x73, 0x6f, 0x6c, 0x75, 0x7a, 0x69, 0x6f
        /*00a1*/ 	.byte	0x6e, 0x65, 0x20, 0x67, 0x72, 0x61, 0x7a, 0x69, 0x65, 0x20, 0x61, 0x20, 0x25, 0x64, 0x0a, 0x00
	.type		$str,@object
	.size		$str,(.L_0 - $str)
$str:
        /*00b1*/ 	.byte	0x4e, 0x65, 0x6c, 0x6c, 0x61, 0x20, 0x70, 0x6f, 0x73, 0x69, 0x7a, 0x69, 0x6f, 0x6e, 0x65, 0x20
        /*00c1*/ 	.byte	0x25, 0x64, 0x20, 0x65, 0x20, 0x6e, 0x65, 0x6c, 0x6c, 0x61, 0x20, 0x70, 0x6f, 0x73, 0x69, 0x7a
        /*00d1*/ 	.byte	0x69, 0x6f, 0x6e, 0x65, 0x20, 0x25, 0x64, 0x20, 0x68, 0x61, 0x6e, 0x6e, 0x6f, 0x20, 0x65, 0x6e
        /*00e1*/ 	.byte	0x74, 0x72, 0x61, 0x6d, 0x62, 0x69, 0x20, 0x31, 0x0a, 0x00
.L_0:


//--------------------- .nv.shared.reserved.0     --------------------------
	.section	.nv.shared.reserved.0,"aw",@nobits
	.weak		__nv_reservedSMEM_offset_0_alias
	.size		__nv_reservedSMEM_offset_0_alias, 0, 64
	.other		__nv_reservedSMEM_offset_0_alias,@"STO_CUDA_RESERVED_SHARED STV_DEFAULT"
__nv_reservedSMEM_offset_0_alias:
	.zero		0
	.zero		64


//--------------------- .nv.constant0._Z9workVisitPbPiS_iiS0_ --------------------------
	.section	.nv.constant0._Z9workVisitPbPiS_iiS0_,"a",@progbits
	.sectionflags	@""
	.align	4
.nv.constant0._Z9workVisitPbPiS_iiS0_:
	.zero		936


//--------------------- .nv.constant0._Z11completaSolPii --------------------------
	.section	.nv.constant0._Z11completaSolPii,"a",@progbits
	.sectionflags	@""
	.align	4
.nv.constant0._Z11completaSolPii:
	.zero		908


//--------------------- .nv.constant0._Z10daVisitarePbS_iiPi --------------------------
	.section	.nv.constant0._Z10daVisitarePbS_iiPi,"a",@progbits
	.sectionflags	@""
	.align	4
.nv.constant0._Z10daVisitarePbS_iiPi:
	.zero		928


//--------------------- .nv.constant0._Z14checkDiagonalePbi --------------------------
	.section	.nv.constant0._Z14checkDiagonalePbi,"a",@progbits
	.sectionflags	@""
	.align	4
.nv.constant0._Z14checkDiagonalePbi:
	.zero		908


//--------------------- .nv.constant0._Z5provaPbilS_S_ --------------------------
	.section	.nv.constant0._Z5provaPbilS_S_,"a",@progbits
	.sectionflags	@""
	.align	4
.nv.constant0._Z5provaPbilS_S_:
	.zero		936


//--------------------- SYMBOLS --------------------------

	.type		.nv.reservedSmem.offset0,@object
	.size		.nv.reservedSmem.offset0,0x4
	.type		vprintf,@function
